// auto-generated by cutlass_sweep.gemm — config: {"arch": "sm_90", "cluster_m": 1, "cluster_n": 1, "dtype": "bf16", "dtype_b": "bf16", "layout": "nt", "stages": 3, "tile_k": 128, "tile_m": 256, "tile_n": 128}
#include "cutlass/cutlass.h"
#include "cutlass/gemm/collective/collective_builder.hpp"
#include "cutlass/gemm/device/gemm_universal_adapter.h"
#include "cutlass/gemm/kernel/gemm_universal.hpp"
#include "cutlass/epilogue/collective/collective_builder.hpp"

using ElemA = cutlass::bfloat16_t;
using ElemB = cutlass::bfloat16_t;
using ElemCD = cutlass::bfloat16_t;
using Acc  = float;
using TileShape    = cute::Shape<cute::_256, cute::_128, cute::_128>;
using ClusterShape = cute::Shape<cute::_1, cute::_1, cute::_1>;

using CollectiveEpilogue = typename cutlass::epilogue::collective::CollectiveBuilder<
    cutlass::arch::Sm90, cutlass::arch::OpClassTensorOp,
    TileShape, ClusterShape,
    cutlass::epilogue::collective::EpilogueTileAuto,
    Acc, Acc,
    ElemCD, cutlass::layout::RowMajor, 128 / cutlass::sizeof_bits<ElemCD>::value,
    ElemCD, cutlass::layout::RowMajor, 128 / cutlass::sizeof_bits<ElemCD>::value,
    cutlass::epilogue::collective::EpilogueScheduleAuto
  >::CollectiveOp;

using CollectiveMainloop = typename cutlass::gemm::collective::CollectiveBuilder<
    cutlass::arch::Sm90, cutlass::arch::OpClassTensorOp,
    ElemA, cutlass::layout::RowMajor, 128 / cutlass::sizeof_bits<ElemA>::value,
    ElemB, cutlass::layout::ColumnMajor, 128 / cutlass::sizeof_bits<ElemB>::value,
    Acc,
    TileShape, ClusterShape,
    cutlass::gemm::collective::StageCount<3>,
    cutlass::gemm::collective::KernelScheduleAuto
  >::CollectiveOp;

using GemmKernel = cutlass::gemm::kernel::GemmUniversal<
    cute::Shape<int,int,int,int>,
    CollectiveMainloop,
    CollectiveEpilogue
>;
using Gemm = cutlass::gemm::device::GemmUniversalAdapter<GemmKernel>;

// Force the device kernel symbol into the cubin without needing a host main.
auto* _anchor = &cutlass::device_kernel<GemmKernel>;


// ===== COMPILED SASS (sm_90a) =====

	.target	sm_90a

	.elftype	@"ET_EXEC"


//--------------------- .note.nv.tkinfo           --------------------------
	.section	.note.nv.tkinfo,"",@"SHT_NOTE"
	.sectionflags	@"SHF_NOTE_NV_TKINFO"
	.tkinfo
        /*0018*/ 	.word	0x00000002
        /*0030*/ 	.string	""
        /*0030*/ 	.string	"ptxas"
        /*0030*/ 	.string	"Cuda compilation tools, release 13.0, V13.0.88"
        /*0030*/ 	.string	"Build cuda_13.0.r13.0/compiler.36424714_0"
        /*0030*/ 	.string	"-arch sm_90a -m 64 "



//--------------------- .note.nv.cuinfo           --------------------------
	.section	.note.nv.cuinfo,"",@"SHT_NOTE"
	.sectionflags	@"SHF_NOTE_NV_CUINFO"
        /*0018*/ 	.short	0x0002
        /*001a*/ 	.short	0x005a
        /*001c*/ 	.short	0x0082
	.zero		2


//--------------------- .nv.info                  --------------------------
	.section	.nv.info,"",@"SHT_CUDA_INFO"
	.align	4


	//----- nvinfo : EIATTR_REGCOUNT
	.align		4
        /*0000*/ 	.byte	0x04, 0x2f
        /*0002*/ 	.short	(.L_15 - .L_14)
	.align		4
.L_14:
        /*0004*/ 	.word	index@(_ZN7cutlass13device_kernelINS_4gemm6kernel13GemmUniversalIN4cute5tupleIJiiiiEEENS1_10collective13CollectiveMmaINS1_34MainloopSm90TmaGmmaWarpSpecializedILi3ENS5_IJNS4_1CILi1EEESB_SB_EEENS1_35KernelTmaWarpSpecializedCooperativeEEENS5_IJNSA_ILi256EEENSA_ILi128EEESG_EEENS_10bfloat16_tENS5_IJlSB_lEEESI_SJ_NS4_8TiledMMAINS4_8MMA_AtomIJNS4_4SM904GMMA28MMA_64x128x16_F32BF16BF16_SSILNSN_5MajorE0ELSP_0ELNSN_7ScaleInE1ELSQ_1EEEEEENS4_6LayoutINS5_IJNSA_ILi2EEESB_SB_EEENS5_IJSB_NSA_ILi0EEESW_EEEEENS5_IJNS4_10UnderscoreESZ_SZ_EEEEENS4_13SM90_TMA_LOADENS4_14ComposedLayoutINS4_7SwizzleILi3ELi4ELi3EEENS4_18smem_ptr_flag_bitsILi16EEENST_INS5_IJNSA_ILi8EEENSA_ILi64EEEEEENS5_IJS19_SB_EEEEEEEvNS4_8identityES12_S1D_vS1E_EENS_8epilogue10collective6detail29Sm90TmaWarpSpecializedAdapterINS1H_15DefaultEpilogueISI_SJ_SJ_NS1G_6thread17LinearCombinationISI_Li1EffLNS1L_9ScaleType4KindE0ELNS_15FloatRoundStyleE2ESI_EENS1_15EpilogueDefaultEEEEEvvEEEEvNT_6ParamsE)
        /*0008*/ 	.word	0x000000a8


	//----- nvinfo : EIATTR_FRAME_SIZE
	.align		4
.L_15:
        /*000c*/ 	.byte	0x04, 0x11
        /*000e*/ 	.short	(.L_17 - .L_16)
	.align		4
.L_16:
        /*0010*/ 	.word	index@(_ZN7cutlass13device_kernelINS_4gemm6kernel13GemmUniversalIN4cute5tupleIJiiiiEEENS1_10collective13CollectiveMmaINS1_34MainloopSm90TmaGmmaWarpSpecializedILi3ENS5_IJNS4_1CILi1EEESB_SB_EEENS1_35KernelTmaWarpSpecializedCooperativeEEENS5_IJNSA_ILi256EEENSA_ILi128EEESG_EEENS_10bfloat16_tENS5_IJlSB_lEEESI_SJ_NS4_8TiledMMAINS4_8MMA_AtomIJNS4_4SM904GMMA28MMA_64x128x16_F32BF16BF16_SSILNSN_5MajorE0ELSP_0ELNSN_7ScaleInE1ELSQ_1EEEEEENS4_6LayoutINS5_IJNSA_ILi2EEESB_SB_EEENS5_IJSB_NSA_ILi0EEESW_EEEEENS5_IJNS4_10UnderscoreESZ_SZ_EEEEENS4_13SM90_TMA_LOADENS4_14ComposedLayoutINS4_7SwizzleILi3ELi4ELi3EEENS4_18smem_ptr_flag_bitsILi16EEENST_INS5_IJNSA_ILi8EEENSA_ILi64EEEEEENS5_IJS19_SB_EEEEEEEvNS4_8identityES12_S1D_vS1E_EENS_8epilogue10collective6detail29Sm90TmaWarpSpecializedAdapterINS1H_15DefaultEpilogueISI_SJ_SJ_NS1G_6thread17LinearCombinationISI_Li1EffLNS1L_9ScaleType4KindE0ELNS_15FloatRoundStyleE2ESI_EENS1_15EpilogueDefaultEEEEEvvEEEEvNT_6ParamsE)
        /*0014*/ 	.word	0x00000000


	//----- nvinfo : EIATTR_MIN_STACK_SIZE
	.align		4
.L_17:
        /*0018*/ 	.byte	0x04, 0x12
        /*001a*/ 	.short	(.L_19 - .L_18)
	.align		4
.L_18:
        /*001c*/ 	.word	index@(_ZN7cutlass13device_kernelINS_4gemm6kernel13GemmUniversalIN4cute5tupleIJiiiiEEENS1_10collective13CollectiveMmaINS1_34MainloopSm90TmaGmmaWarpSpecializedILi3ENS5_IJNS4_1CILi1EEESB_SB_EEENS1_35KernelTmaWarpSpecializedCooperativeEEENS5_IJNSA_ILi256EEENSA_ILi128EEESG_EEENS_10bfloat16_tENS5_IJlSB_lEEESI_SJ_NS4_8TiledMMAINS4_8MMA_AtomIJNS4_4SM904GMMA28MMA_64x128x16_F32BF16BF16_SSILNSN_5MajorE0ELSP_0ELNSN_7ScaleInE1ELSQ_1EEEEEENS4_6LayoutINS5_IJNSA_ILi2EEESB_SB_EEENS5_IJSB_NSA_ILi0EEESW_EEEEENS5_IJNS4_10UnderscoreESZ_SZ_EEEEENS4_13SM90_TMA_LOADENS4_14ComposedLayoutINS4_7SwizzleILi3ELi4ELi3EEENS4_18smem_ptr_flag_bitsILi16EEENST_INS5_IJNSA_ILi8EEENSA_ILi64EEEEEENS5_IJS19_SB_EEEEEEEvNS4_8identityES12_S1D_vS1E_EENS_8epilogue10collective6detail29Sm90TmaWarpSpecializedAdapterINS1H_15DefaultEpilogueISI_SJ_SJ_NS1G_6thread17LinearCombinationISI_Li1EffLNS1L_9ScaleType4KindE0ELNS_15FloatRoundStyleE2ESI_EENS1_15EpilogueDefaultEEEEEvvEEEEvNT_6ParamsE)
        /*0020*/ 	.word	0x00000000
.L_19:


//--------------------- .nv.compat                --------------------------
	.section	.nv.compat,"",@"SHT_CUDA_COMPAT_INFO"
	.align	4
        /*0000*/ 	.byte	0x02, 0x09, 0x01, 0x00, 0x02, 0x02, 0x04, 0x00, 0x02, 0x05, 0x05, 0x00, 0x03, 0x07, 0x01, 0x01
        /*0010*/ 	.byte	0x02, 0x03, 0x01, 0x00, 0x02, 0x06, 0x01, 0x00, 0x04, 0x0b, 0x08, 0x00, 0x00, 0x00, 0x00, 0x00
        /*0020*/ 	.byte	0x00, 0x00, 0x00, 0x00


//--------------------- .nv.info._ZN7cutlass13device_kernelINS_4gemm6kernel13GemmUniversalIN4cute5tupleIJiiiiEEENS1_10collective13CollectiveMmaINS1_34MainloopSm90TmaGmmaWarpSpecializedILi3ENS5_IJNS4_1CILi1EEESB_SB_EEENS1_35KernelTmaWarpSpecializedCooperativeEEENS5_IJNSA_ILi256EEENSA_ILi128EEESG_EEENS_10bfloat16_tENS5_IJlSB_lEEESI_SJ_NS4_8TiledMMAINS4_8MMA_AtomIJNS4_4SM904GMMA28MMA_64x128x16_F32BF16BF16_SSILNSN_5MajorE0ELSP_0ELNSN_7ScaleInE1ELSQ_1EEEEEENS4_6LayoutINS5_IJNSA_ILi2EEESB_SB_EEENS5_IJSB_NSA_ILi0EEESW_EEEEENS5_IJNS4_10UnderscoreESZ_SZ_EEEEENS4_13SM90_TMA_LOADENS4_14ComposedLayoutINS4_7SwizzleILi3ELi4ELi3EEENS4_18smem_ptr_flag_bitsILi16EEENST_INS5_IJNSA_ILi8EEENSA_ILi64EEEEEENS5_IJS19_SB_EEEEEEEvNS4_8identityES12_S1D_vS1E_EENS_8epilogue10collective6detail29Sm90TmaWarpSpecializedAdapterINS1H_15DefaultEpilogueISI_SJ_SJ_NS1G_6thread17LinearCombinationISI_Li1EffLNS1L_9ScaleType4KindE0ELNS_15FloatRoundStyleE2ESI_EENS1_15EpilogueDefaultEEEEEvvEEEEvNT_6ParamsE --------------------------
	.section	.nv.info._ZN7cutlass13device_kernelINS_4gemm6kernel13GemmUniversalIN4cute5tupleIJiiiiEEENS1_10collective13CollectiveMmaINS1_34MainloopSm90TmaGmmaWarpSpecializedILi3ENS5_IJNS4_1CILi1EEESB_SB_EEENS1_35KernelTmaWarpSpecializedCooperativeEEENS5_IJNSA_ILi256EEENSA_ILi128EEESG_EEENS_10bfloat16_tENS5_IJlSB_lEEESI_SJ_NS4_8TiledMMAINS4_8MMA_AtomIJNS4_4SM904GMMA28MMA_64x128x16_F32BF16BF16_SSILNSN_5MajorE0ELSP_0ELNSN_7ScaleInE1ELSQ_1EEEEEENS4_6LayoutINS5_IJNSA_ILi2EEESB_SB_EEENS5_IJSB_NSA_ILi0EEESW_EEEEENS5_IJNS4_10UnderscoreESZ_SZ_EEEEENS4_13SM90_TMA_LOADENS4_14ComposedLayoutINS4_7SwizzleILi3ELi4ELi3EEENS4_18smem_ptr_flag_bitsILi16EEENST_INS5_IJNSA_ILi8EEENSA_ILi64EEEEEENS5_IJS19_SB_EEEEEEEvNS4_8identityES12_S1D_vS1E_EENS_8epilogue10collective6detail29Sm90TmaWarpSpecializedAdapterINS1H_15DefaultEpilogueISI_SJ_SJ_NS1G_6thread17LinearCombinationISI_Li1EffLNS1L_9ScaleType4KindE0ELNS_15FloatRoundStyleE2ESI_EENS1_15EpilogueDefaultEEEEEvvEEEEvNT_6ParamsE,"",@"SHT_CUDA_INFO"
	.sectionflags	@""
	.align	4


	//----- nvinfo : EIATTR_CUDA_API_VERSION
	.align		4
        /*0000*/ 	.byte	0x04, 0x37
        /*0002*/ 	.short	(.L_21 - .L_20)
.L_20:
        /*0004*/ 	.word	0x00000082


	//----- nvinfo : EIATTR_KPARAM_INFO
	.align		4
.L_21:
        /*0008*/ 	.byte	0x04, 0x17
        /*000a*/ 	.short	(.L_23 - .L_22)
.L_22:
        /*000c*/ 	.word	0x00000000
        /*0010*/ 	.short	0x0000
        /*0012*/ 	.short	0x0070
        /*0014*/ 	.byte	0x00, 0xf0, 0x01, 0x10


	//----- nvinfo : EIATTR_SPARSE_MMA_MASK
	.align		4
.L_23:
        /*0018*/ 	.byte	0x03, 0x50
        /*001a*/ 	.short	0x0000


	//----- nvinfo : EIATTR_MAXREG_COUNT
	.align		4
        /*001c*/ 	.byte	0x03, 0x1b
        /*001e*/ 	.short	0x00a8


	//----- nvinfo : EIATTR_NUM_BARRIERS
	.align		4
        /*0020*/ 	.byte	0x02, 0x4c
        /*0022*/ 	.byte	0x01
	.zero		1


	//----- nvinfo : EIATTR_EXTERNS
	.align		4
        /*0024*/ 	.byte	0x04, 0x0f
        /*0026*/ 	.short	(.L_25 - .L_24)


	//   ....[0]....
	.align		4
.L_24:
        /*0028*/ 	.word	index@(__assertfail)


	//----- nvinfo : EIATTR_MERCURY_ISA_VERSION
	.align		4
.L_25:
        /*002c*/ 	.byte	0x03, 0x5f
        /*002e*/ 	.short	0x0101


	//----- nvinfo : EIATTR_INT_WARP_WIDE_INSTR_OFFSETS
	.align		4
        /*0030*/ 	.byte	0x04, 0x31
        /*0032*/ 	.short	(.L_27 - .L_26)


	//   ....[0]....
.L_26:
        /*0034*/ 	.word	0x00000390


	//   ....[1]....
        /*0038*/ 	.word	0x000003c0


	//   ....[2]....
        /*003c*/ 	.word	0x000004a0


	//----- nvinfo : EIATTR_COOP_GROUP_MASK_REGIDS
	.align		4
.L_27:
        /*0040*/ 	.byte	0x04, 0x29
        /*0042*/ 	.short	(.L_29 - .L_28)


	//   ....[0]....
.L_28:
        /*0044*/ 	.word	0xffffffff


	//   ....[1]....
        /*0048*/ 	.word	0xffffffff


	//   ....[2]....
        /*004c*/ 	.word	0xffffffff


	//   ....[3]....
        /*0050*/ 	.word	0xffffffff


	//   ....[4]....
        /*0054*/ 	.word	0xffffffff


	//----- nvinfo : EIATTR_COOP_GROUP_INSTR_OFFSETS
	.align		4
.L_29:
        /*0058*/ 	.byte	0x04, 0x28
        /*005a*/ 	.short	(.L_31 - .L_30)


	//   ....[0]....
.L_30:
        /*005c*/ 	.word	0x00000060


	//   ....[1]....
        /*0060*/ 	.word	0x00000070


	//   ....[2]....
        /*0064*/ 	.word	0x00000130


	//   ....[3]....
        /*0068*/ 	.word	0x000002a0


	//   ....[4]....
        /*006c*/ 	.word	0x00000f50


	//----- nvinfo : EIATTR_REG_RECONFIG
	.align		4
.L_31:
        /*0070*/ 	.byte	0x01, 0x54
	.zero		2


	//----- nvinfo : EIATTR_SYSCALL_OFFSETS
	.align		4
        /*0074*/ 	.byte	0x04, 0x46
        /*0076*/ 	.short	(.L_33 - .L_32)


	//   ....[0]....
.L_32:
        /*0078*/ 	.word	0x00001110


	//----- nvinfo : EIATTR_MBARRIER_INSTR_OFFSETS
	.align		4
.L_33:
        /*007c*/ 	.byte	0x04, 0x39
        /*007e*/ 	.short	(.L_35 - .L_34)


	//   ....[0]....
.L_34:
        /*0080*/ 	.word	0x00000230
        /*0084*/ 	.word	0x000000ff
        /*0088*/ 	.word	0x00000000
        /*008c*/ 	.short	0x0100
        /*008e*/ 	.byte	0x08
	.zero		1


	//   ....[1]....
        /*0090*/ 	.word	0x00000240
        /*0094*/ 	.word	0x000000ff
        /*0098*/ 	.word	0x00000018
        /*009c*/ 	.short	0x0100
        /*009e*/ 	.byte	0x08
	.zero		1


	//   ....[2]....
        /*00a0*/ 	.word	0x00000250
        /*00a4*/ 	.word	0x000000ff
        /*00a8*/ 	.word	0x00000008
        /*00ac*/ 	.short	0x0100
        /*00ae*/ 	.byte	0x08
	.zero		1


	//   ....[3]....
        /*00b0*/ 	.word	0x00000260
        /*00b4*/ 	.word	0x000000ff
        /*00b8*/ 	.word	0x00000020
        /*00bc*/ 	.short	0x0100
        /*00be*/ 	.byte	0x08
	.zero		1


	//   ....[4]....
        /*00c0*/ 	.word	0x00000270
        /*00c4*/ 	.word	0x000000ff
        /*00c8*/ 	.word	0x00000010
        /*00cc*/ 	.short	0x0100
        /*00ce*/ 	.byte	0x08
	.zero		1


	//   ....[5]....
        /*00d0*/ 	.word	0x00000280
        /*00d4*/ 	.word	0x000000ff
        /*00d8*/ 	.word	0x00000028
        /*00dc*/ 	.short	0x0100
        /*00de*/ 	.byte	0x08
	.zero		1


	//   ....[6]....
        /*00e0*/ 	.word	0x00000510
        /*00e4*/ 	.word	0x000000ff
        /*00e8*/ 	.word	0x00000040
        /*00ec*/ 	.short	0x0100
        /*00ee*/ 	.byte	0x06
	.zero		1


	//   ....[7]....
        /*00f0*/ 	.word	0x00000570
        /*00f4*/ 	.word	0x000000ff
        /*00f8*/ 	.word	0x00000048
        /*00fc*/ 	.short	0x0100
        /*00fe*/ 	.byte	0x06
	.zero		1


	//   ....[8]....
        /*0100*/ 	.word	0x00001190
        /*0104*/ 	.word	0x00000003
        /*0108*/ 	.word	0x00000000
        /*010c*/ 	.short	0x010a
        /*010e*/ 	.byte	0x3f
	.zero		1


	//   ....[9]....
        /*0110*/ 	.word	0x000011d0
        /*0114*/ 	.word	0x00000003
        /*0118*/ 	.word	0x00000000
        /*011c*/ 	.short	0x010a
        /*011e*/ 	.byte	0x3f
	.zero		1


	//   ....[10]....
        /*0120*/ 	.word	0x000019c0
        /*0124*/ 	.word	0x000000ff
        /*0128*/ 	.word	0x00000000
        /*012c*/ 	.short	0x010a
        /*012e*/ 	.byte	0x09
	.zero		1


	//   ....[11]....
        /*0130*/ 	.word	0x00001a00
        /*0134*/ 	.word	0x000000ff
        /*0138*/ 	.word	0x00000000
        /*013c*/ 	.short	0x010a
        /*013e*/ 	.byte	0x09
	.zero		1


	//   ....[12]....
        /*0140*/ 	.word	0x000020b0
        /*0144*/ 	.word	0x000000ff
        /*0148*/ 	.word	0x00000000
        /*014c*/ 	.short	0x0101
        /*014e*/ 	.byte	0x08
	.zero		1


	//   ....[13]....
        /*0150*/ 	.word	0x000022b0
        /*0154*/ 	.word	0x000000ff
        /*0158*/ 	.word	0x00000000
        /*015c*/ 	.short	0x0101
        /*015e*/ 	.byte	0x06
	.zero		1


	//   ....[14]....
        /*0160*/ 	.word	0x0000bb60
        /*0164*/ 	.word	0x0000000e
        /*0168*/ 	.word	0x00000018
        /*016c*/ 	.short	0x010a
        /*016e*/ 	.byte	0x3f
	.zero		1


	//   ....[15]....
        /*0170*/ 	.word	0x0000bfa0
        /*0174*/ 	.word	0x00000006
        /*0178*/ 	.word	0x00000048
        /*017c*/ 	.short	0x0101
        /*017e*/ 	.byte	0x3f
	.zero		1


	//   ....[16]....
        /*0180*/ 	.word	0x0000c6d0
        /*0184*/ 	.word	0x00000007
        /*0188*/ 	.word	0x00000000
        /*018c*/ 	.short	0x010a
        /*018e*/ 	.byte	0x3f
	.zero		1


	//   ....[17]....
        /*0190*/ 	.word	0x0000c750
        /*0194*/ 	.word	0x00000009
        /*0198*/ 	.word	0x00000000
        /*019c*/ 	.short	0x010a
        /*019e*/ 	.byte	0x3f
	.zero		1


	//   ....[18]....
        /*01a0*/ 	.word	0x0000c7e0
        /*01a4*/ 	.word	0x00000003
        /*01a8*/ 	.word	0x00000000
        /*01ac*/ 	.short	0x010a
        /*01ae*/ 	.byte	0x3f
	.zero		1


	//   ....[19]....
        /*01b0*/ 	.word	0x0000c840
        /*01b4*/ 	.word	0x00000003
        /*01b8*/ 	.word	0x00000000
        /*01bc*/ 	.short	0x010a
        /*01be*/ 	.byte	0x3f
	.zero		1


	//   ....[20]....
        /*01c0*/ 	.word	0x0000c8a0
        /*01c4*/ 	.word	0x00000004
        /*01c8*/ 	.word	0x00000000
        /*01cc*/ 	.short	0x010a
        /*01ce*/ 	.byte	0x3f
	.zero		1


	//   ....[21]....
        /*01d0*/ 	.word	0x0000c970
        /*01d4*/ 	.word	0x0000000e
        /*01d8*/ 	.word	0x00000018
        /*01dc*/ 	.short	0x010a
        /*01de*/ 	.byte	0x3f
	.zero		1


	//   ....[22]....
        /*01e0*/ 	.word	0x0000ca40
        /*01e4*/ 	.word	0x00000007
        /*01e8*/ 	.word	0x00000000
        /*01ec*/ 	.short	0x010a
        /*01ee*/ 	.byte	0x3f
	.zero		1


	//   ....[23]....
        /*01f0*/ 	.word	0x0000ca90
        /*01f4*/ 	.word	0x00000009
        /*01f8*/ 	.word	0x00000000
        /*01fc*/ 	.short	0x010a
        /*01fe*/ 	.byte	0x3f
	.zero		1


	//----- nvinfo : EIATTR_NUM_MBARRIERS
	.align		4
.L_35:
        /*0200*/ 	.byte	0x03, 0x38
        /*0202*/ 	.short	0x0008


	//----- nvinfo : EIATTR_EXIT_INSTR_OFFSETS
	.align		4
        /*0204*/ 	.byte	0x04, 0x1c
        /*0206*/ 	.short	(.L_37 - .L_36)


	//   ....[0]....
.L_36:
        /*0208*/ 	.word	0x000005c0


	//   ....[1]....
        /*020c*/ 	.word	0x00000e80


	//   ....[2]....
        /*0210*/ 	.word	0x0000b1d0


	//   ....[3]....
        /*0214*/ 	.word	0x0000b800


	//   ....[4]....
        /*0218*/ 	.word	0x0000c830


	//----- nvinfo : EIATTR_MAX_THREADS
	.align		4
.L_37:
        /*021c*/ 	.byte	0x04, 0x05
        /*021e*/ 	.short	(.L_39 - .L_38)
.L_38:
        /*0220*/ 	.word	0x00000180
        /*0224*/ 	.word	0x00000001
        /*0228*/ 	.word	0x00000001


	//----- nvinfo : EIATTR_CRS_STACK_SIZE
	.align		4
.L_39:
        /*022c*/ 	.byte	0x04, 0x1e
        /*022e*/ 	.short	(.L_41 - .L_40)
.L_40:
        /*0230*/ 	.word	0x00000000


	//----- nvinfo : EIATTR_CBANK_PARAM_SIZE
	.align		4
.L_41:
        /*0234*/ 	.byte	0x03, 0x19
        /*0236*/ 	.short	0x0470


	//----- nvinfo : EIATTR_PARAM_CBANK
	.align		4
        /*0238*/ 	.byte	0x04, 0x0a
        /*023a*/ 	.short	(.L_43 - .L_42)
	.align		4
.L_42:
        /*023c*/ 	.word	index@(.nv.constant0._ZN7cutlass13device_kernelINS_4gemm6kernel13GemmUniversalIN4cute5tupleIJiiiiEEENS1_10collective13CollectiveMmaINS1_34MainloopSm90TmaGmmaWarpSpecializedILi3ENS5_IJNS4_1CILi1EEESB_SB_EEENS1_35KernelTmaWarpSpecializedCooperativeEEENS5_IJNSA_ILi256EEENSA_ILi128EEESG_EEENS_10bfloat16_tENS5_IJlSB_lEEESI_SJ_NS4_8TiledMMAINS4_8MMA_AtomIJNS4_4SM904GMMA28MMA_64x128x16_F32BF16BF16_SSILNSN_5MajorE0ELSP_0ELNSN_7ScaleInE1ELSQ_1EEEEEENS4_6LayoutINS5_IJNSA_ILi2EEESB_SB_EEENS5_IJSB_NSA_ILi0EEESW_EEEEENS5_IJNS4_10UnderscoreESZ_SZ_EEEEENS4_13SM90_TMA_LOADENS4_14ComposedLayoutINS4_7SwizzleILi3ELi4ELi3EEENS4_18smem_ptr_flag_bitsILi16EEENST_INS5_IJNSA_ILi8EEENSA_ILi64EEEEEENS5_IJS19_SB_EEEEEEEvNS4_8identityES12_S1D_vS1E_EENS_8epilogue10collective6detail29Sm90TmaWarpSpecializedAdapterINS1H_15DefaultEpilogueISI_SJ_SJ_NS1G_6thread17LinearCombinationISI_Li1EffLNS1L_9ScaleType4KindE0ELNS_15FloatRoundStyleE2ESI_EENS1_15EpilogueDefaultEEEEEvvEEEEvNT_6ParamsE)
        /*0240*/ 	.short	0x0210
        /*0242*/ 	.short	0x0470


	//----- nvinfo : EIATTR_SW_WAR
	.align		4
.L_43:
        /*0244*/ 	.byte	0x04, 0x36
        /*0246*/ 	.short	(.L_45 - .L_44)
.L_44:
        /*0248*/ 	.word	0x00000008
.L_45:


//--------------------- .nv.callgraph             --------------------------
	.section	.nv.callgraph,"",@"SHT_CUDA_CALLGRAPH"
	.align	4
	.sectionentsize	8
	.align		4
        /*0000*/ 	.word	0x00000000
	.align		4
        /*0004*/ 	.word	0xffffffff
	.align		4
        /*0008*/ 	.word	index@(_ZN7cutlass13device_kernelINS_4gemm6kernel13GemmUniversalIN4cute5tupleIJiiiiEEENS1_10collective13CollectiveMmaINS1_34MainloopSm90TmaGmmaWarpSpecializedILi3ENS5_IJNS4_1CILi1EEESB_SB_EEENS1_35KernelTmaWarpSpecializedCooperativeEEENS5_IJNSA_ILi256EEENSA_ILi128EEESG_EEENS_10bfloat16_tENS5_IJlSB_lEEESI_SJ_NS4_8TiledMMAINS4_8MMA_AtomIJNS4_4SM904GMMA28MMA_64x128x16_F32BF16BF16_SSILNSN_5MajorE0ELSP_0ELNSN_7ScaleInE1ELSQ_1EEEEEENS4_6LayoutINS5_IJNSA_ILi2EEESB_SB_EEENS5_IJSB_NSA_ILi0EEESW_EEEEENS5_IJNS4_10UnderscoreESZ_SZ_EEEEENS4_13SM90_TMA_LOADENS4_14ComposedLayoutINS4_7SwizzleILi3ELi4ELi3EEENS4_18smem_ptr_flag_bitsILi16EEENST_INS5_IJNSA_ILi8EEENSA_ILi64EEEEEENS5_IJS19_SB_EEEEEEEvNS4_8identityES12_S1D_vS1E_EENS_8epilogue10collective6detail29Sm90TmaWarpSpecializedAdapterINS1H_15DefaultEpilogueISI_SJ_SJ_NS1G_6thread17LinearCombinationISI_Li1EffLNS1L_9ScaleType4KindE0ELNS_15FloatRoundStyleE2ESI_EENS1_15EpilogueDefaultEEEEEvvEEEEvNT_6ParamsE)
	.align		4
        /*000c*/ 	.word	index@(__assertfail)
	.align		4
        /*0010*/ 	.word	0x00000000
	.align		4
        /*0014*/ 	.word	0xfffffffe
	.align		4
        /*0018*/ 	.word	0x00000000
	.align		4
        /*001c*/ 	.word	0xfffffffd
	.align		4
        /*0020*/ 	.word	0x00000000
	.align		4
        /*0024*/ 	.word	0xfffffffc


//--------------------- .nv.constant4             --------------------------
	.section	.nv.constant4,"a",@progbits
	.align	8
	.align		8
.nv.constant4:
        /*0000*/ 	.dword	__assertfail
	.align		8
        /*0008*/ 	.dword	__unnamed_1
	.align		8
        /*0010*/ 	.dword	_ZN40_INTERNAL_e8c4f789_4_k_cu_6bad10b1_192314cuda3std3__45__cpo5beginE
	.align		8
        /*0018*/ 	.dword	_ZN40_INTERNAL_e8c4f789_4_k_cu_6bad10b1_192314cuda3std3__45__cpo3endE
	.align		8
        /*0020*/ 	.dword	_ZN40_INTERNAL_e8c4f789_4_k_cu_6bad10b1_192314cuda3std3__45__cpo6cbeginE
	.align		8
        /*0028*/ 	.dword	_ZN40_INTERNAL_e8c4f789_4_k_cu_6bad10b1_192314cuda3std3__45__cpo4cendE
	.align		8
        /*0030*/ 	.dword	_ZN40_INTERNAL_e8c4f789_4_k_cu_6bad10b1_192314cuda3std3__442_GLOBAL__N__e8c4f789_4_k_cu_6bad10b1_192316ignoreE
	.align		8
        /*0038*/ 	.dword	_ZN40_INTERNAL_e8c4f789_4_k_cu_6bad10b1_192314cuda3std3__419piecewise_constructE
	.align		8
        /*0040*/ 	.dword	_ZN40_INTERNAL_e8c4f789_4_k_cu_6bad10b1_192314cuda3std3__48in_placeE
	.align		8
        /*0048*/ 	.dword	_ZN40_INTERNAL_e8c4f789_4_k_cu_6bad10b1_192314cuda3std6ranges3__45__cpo4swapE
	.align		8
        /*0050*/ 	.dword	_ZN40_INTERNAL_e8c4f789_4_k_cu_6bad10b1_192314cuda3std6ranges3__45__cpo9iter_moveE
	.align		8
        /*0058*/ 	.dword	_ZN40_INTERNAL_e8c4f789_4_k_cu_6bad10b1_192314cute7productE
	.align		8
        /*0060*/ 	.dword	_ZN40_INTERNAL_e8c4f789_4_k_cu_6bad10b1_192314cute1_E
	.align		8
        /*0068*/ 	.dword	$str$22
	.align		8
        /*0070*/ 	.dword	$str$23


//--------------------- .text._ZN7cutlass13device_kernelINS_4gemm6kernel13GemmUniversalIN4cute5tupleIJiiiiEEENS1_10collective13CollectiveMmaINS1_34MainloopSm90TmaGmmaWarpSpecializedILi3ENS5_IJNS4_1CILi1EEESB_SB_EEENS1_35KernelTmaWarpSpecializedCooperativeEEENS5_IJNSA_ILi256EEENSA_ILi128EEESG_EEENS_10bfloat16_tENS5_IJlSB_lEEESI_SJ_NS4_8TiledMMAINS4_8MMA_AtomIJNS4_4SM904GMMA28MMA_64x128x16_F32BF16BF16_SSILNSN_5MajorE0ELSP_0ELNSN_7ScaleInE1ELSQ_1EEEEEENS4_6LayoutINS5_IJNSA_ILi2EEESB_SB_EEENS5_IJSB_NSA_ILi0EEESW_EEEEENS5_IJNS4_10UnderscoreESZ_SZ_EEEEENS4_13SM90_TMA_LOADENS4_14ComposedLayoutINS4_7SwizzleILi3ELi4ELi3EEENS4_18smem_ptr_flag_bitsILi16EEENST_INS5_IJNSA_ILi8EEENSA_ILi64EEEEEENS5_IJS19_SB_EEEEEEEvNS4_8identityES12_S1D_vS1E_EENS_8epilogue10collective6detail29Sm90TmaWarpSpecializedAdapterINS1H_15DefaultEpilogueISI_SJ_SJ_NS1G_6thread17LinearCombinationISI_Li1EffLNS1L_9ScaleType4KindE0ELNS_15FloatRoundStyleE2ESI_EENS1_15EpilogueDefaultEEEEEvvEEEEvNT_6ParamsE --------------------------
	.section	.text._ZN7cutlass13device_kernelINS_4gemm6kernel13GemmUniversalIN4cute5tupleIJiiiiEEENS1_10collective13CollectiveMmaINS1_34MainloopSm90TmaGmmaWarpSpecializedILi3ENS5_IJNS4_1CILi1EEESB_SB_EEENS1_35KernelTmaWarpSpecializedCooperativeEEENS5_IJNSA_ILi256EEENSA_ILi128EEESG_EEENS_10bfloat16_tENS5_IJlSB_lEEESI_SJ_NS4_8TiledMMAINS4_8MMA_AtomIJNS4_4SM904GMMA28MMA_64x128x16_F32BF16BF16_SSILNSN_5MajorE0ELSP_0ELNSN_7ScaleInE1ELSQ_1EEEEEENS4_6LayoutINS5_IJNSA_ILi2EEESB_SB_EEENS5_IJSB_NSA_ILi0EEESW_EEEEENS5_IJNS4_10UnderscoreESZ_SZ_EEEEENS4_13SM90_TMA_LOADENS4_14ComposedLayoutINS4_7SwizzleILi3ELi4ELi3EEENS4_18smem_ptr_flag_bitsILi16EEENST_INS5_IJNSA_ILi8EEENSA_ILi64EEEEEENS5_IJS19_SB_EEEEEEEvNS4_8identityES12_S1D_vS1E_EENS_8epilogue10collective6detail29Sm90TmaWarpSpecializedAdapterINS1H_15DefaultEpilogueISI_SJ_SJ_NS1G_6thread17LinearCombinationISI_Li1EffLNS1L_9ScaleType4KindE0ELNS_15FloatRoundStyleE2ESI_EENS1_15EpilogueDefaultEEEEEvvEEEEvNT_6ParamsE,"ax",@progbits
	.align	128
.text._ZN7cutlass13device_kernelINS_4gemm6kernel13GemmUniversalIN4cute5tupleIJiiiiEEENS1_10collective13CollectiveMmaINS1_34MainloopSm90TmaGmmaWarpSpecializedILi3ENS5_IJNS4_1CILi1EEESB_SB_EEENS1_35KernelTmaWarpSpecializedCooperativeEEENS5_IJNSA_ILi256EEENSA_ILi128EEESG_EEENS_10bfloat16_tENS5_IJlSB_lEEESI_SJ_NS4_8TiledMMAINS4_8MMA_AtomIJNS4_4SM904GMMA28MMA_64x128x16_F32BF16BF16_SSILNSN_5MajorE0ELSP_0ELNSN_7ScaleInE1ELSQ_1EEEEEENS4_6LayoutINS5_IJNSA_ILi2EEESB_SB_EEENS5_IJSB_NSA_ILi0EEESW_EEEEENS5_IJNS4_10UnderscoreESZ_SZ_EEEEENS4_13SM90_TMA_LOADENS4_14ComposedLayoutINS4_7SwizzleILi3ELi4ELi3EEENS4_18smem_ptr_flag_bitsILi16EEENST_INS5_IJNSA_ILi8EEENSA_ILi64EEEEEENS5_IJS19_SB_EEEEEEEvNS4_8identityES12_S1D_vS1E_EENS_8epilogue10collective6detail29Sm90TmaWarpSpecializedAdapterINS1H_15DefaultEpilogueISI_SJ_SJ_NS1G_6thread17LinearCombinationISI_Li1EffLNS1L_9ScaleType4KindE0ELNS_15FloatRoundStyleE2ESI_EENS1_15EpilogueDefaultEEEEEvvEEEEvNT_6ParamsE:
        .type           _ZN7cutlass13device_kernelINS_4gemm6kernel13GemmUniversalIN4cute5tupleIJiiiiEEENS1_10collective13CollectiveMmaINS1_34MainloopSm90TmaGmmaWarpSpecializedILi3ENS5_IJNS4_1CILi1EEESB_SB_EEENS1_35KernelTmaWarpSpecializedCooperativeEEENS5_IJNSA_ILi256EEENSA_ILi128EEESG_EEENS_10bfloat16_tENS5_IJlSB_lEEESI_SJ_NS4_8TiledMMAINS4_8MMA_AtomIJNS4_4SM904GMMA28MMA_64x128x16_F32BF16BF16_SSILNSN_5MajorE0ELSP_0ELNSN_7ScaleInE1ELSQ_1EEEEEENS4_6LayoutINS5_IJNSA_ILi2EEESB_SB_EEENS5_IJSB_NSA_ILi0EEESW_EEEEENS5_IJNS4_10UnderscoreESZ_SZ_EEEEENS4_13SM90_TMA_LOADENS4_14ComposedLayoutINS4_7SwizzleILi3ELi4ELi3EEENS4_18smem_ptr_flag_bitsILi16EEENST_INS5_IJNSA_ILi8EEENSA_ILi64EEEEEENS5_IJS19_SB_EEEEEEEvNS4_8identityES12_S1D_vS1E_EENS_8epilogue10collective6detail29Sm90TmaWarpSpecializedAdapterINS1H_15DefaultEpilogueISI_SJ_SJ_NS1G_6thread17LinearCombinationISI_Li1EffLNS1L_9ScaleType4KindE0ELNS_15FloatRoundStyleE2ESI_EENS1_15EpilogueDefaultEEEEEvvEEEEvNT_6ParamsE,@function
        .size           _ZN7cutlass13device_kernelINS_4gemm6kernel13GemmUniversalIN4cute5tupleIJiiiiEEENS1_10collective13CollectiveMmaINS1_34MainloopSm90TmaGmmaWarpSpecializedILi3ENS5_IJNS4_1CILi1EEESB_SB_EEENS1_35KernelTmaWarpSpecializedCooperativeEEENS5_IJNSA_ILi256EEENSA_ILi128EEESG_EEENS_10bfloat16_tENS5_IJlSB_lEEESI_SJ_NS4_8TiledMMAINS4_8MMA_AtomIJNS4_4SM904GMMA28MMA_64x128x16_F32BF16BF16_SSILNSN_5MajorE0ELSP_0ELNSN_7ScaleInE1ELSQ_1EEEEEENS4_6LayoutINS5_IJNSA_ILi2EEESB_SB_EEENS5_IJSB_NSA_ILi0EEESW_EEEEENS5_IJNS4_10UnderscoreESZ_SZ_EEEEENS4_13SM90_TMA_LOADENS4_14ComposedLayoutINS4_7SwizzleILi3ELi4ELi3EEENS4_18smem_ptr_flag_bitsILi16EEENST_INS5_IJNSA_ILi8EEENSA_ILi64EEEEEENS5_IJS19_SB_EEEEEEEvNS4_8identityES12_S1D_vS1E_EENS_8epilogue10collective6detail29Sm90TmaWarpSpecializedAdapterINS1H_15DefaultEpilogueISI_SJ_SJ_NS1G_6thread17LinearCombinationISI_Li1EffLNS1L_9ScaleType4KindE0ELNS_15FloatRoundStyleE2ESI_EENS1_15EpilogueDefaultEEEEEvvEEEEvNT_6ParamsE,(.L_x_318 - _ZN7cutlass13device_kernelINS_4gemm6kernel13GemmUniversalIN4cute5tupleIJiiiiEEENS1_10collective13CollectiveMmaINS1_34MainloopSm90TmaGmmaWarpSpecializedILi3ENS5_IJNS4_1CILi1EEESB_SB_EEENS1_35KernelTmaWarpSpecializedCooperativeEEENS5_IJNSA_ILi256EEENSA_ILi128EEESG_EEENS_10bfloat16_tENS5_IJlSB_lEEESI_SJ_NS4_8TiledMMAINS4_8MMA_AtomIJNS4_4SM904GMMA28MMA_64x128x16_F32BF16BF16_SSILNSN_5MajorE0ELSP_0ELNSN_7ScaleInE1ELSQ_1EEEEEENS4_6LayoutINS5_IJNSA_ILi2EEESB_SB_EEENS5_IJSB_NSA_ILi0EEESW_EEEEENS5_IJNS4_10UnderscoreESZ_SZ_EEEEENS4_13SM90_TMA_LOADENS4_14ComposedLayoutINS4_7SwizzleILi3ELi4ELi3EEENS4_18smem_ptr_flag_bitsILi16EEENST_INS5_IJNSA_ILi8EEENSA_ILi64EEEEEENS5_IJS19_SB_EEEEEEEvNS4_8identityES12_S1D_vS1E_EENS_8epilogue10collective6detail29Sm90TmaWarpSpecializedAdapterINS1H_15DefaultEpilogueISI_SJ_SJ_NS1G_6thread17LinearCombinationISI_Li1EffLNS1L_9ScaleType4KindE0ELNS_15FloatRoundStyleE2ESI_EENS1_15EpilogueDefaultEEEEEvvEEEEvNT_6ParamsE)
        .other          _ZN7cutlass13device_kernelINS_4gemm6kernel13GemmUniversalIN4cute5tupleIJiiiiEEENS1_10collective13CollectiveMmaINS1_34MainloopSm90TmaGmmaWarpSpecializedILi3ENS5_IJNS4_1CILi1EEESB_SB_EEENS1_35KernelTmaWarpSpecializedCooperativeEEENS5_IJNSA_ILi256EEENSA_ILi128EEESG_EEENS_10bfloat16_tENS5_IJlSB_lEEESI_SJ_NS4_8TiledMMAINS4_8MMA_AtomIJNS4_4SM904GMMA28MMA_64x128x16_F32BF16BF16_SSILNSN_5MajorE0ELSP_0ELNSN_7ScaleInE1ELSQ_1EEEEEENS4_6LayoutINS5_IJNSA_ILi2EEESB_SB_EEENS5_IJSB_NSA_ILi0EEESW_EEEEENS5_IJNS4_10UnderscoreESZ_SZ_EEEEENS4_13SM90_TMA_LOADENS4_14ComposedLayoutINS4_7SwizzleILi3ELi4ELi3EEENS4_18smem_ptr_flag_bitsILi16EEENST_INS5_IJNSA_ILi8EEENSA_ILi64EEEEEENS5_IJS19_SB_EEEEEEEvNS4_8identityES12_S1D_vS1E_EENS_8epilogue10collective6detail29Sm90TmaWarpSpecializedAdapterINS1H_15DefaultEpilogueISI_SJ_SJ_NS1G_6thread17LinearCombinationISI_Li1EffLNS1L_9ScaleType4KindE0ELNS_15FloatRoundStyleE2ESI_EENS1_15EpilogueDefaultEEEEEvvEEEEvNT_6ParamsE,@"STO_CUDA_ENTRY STV_DEFAULT"
_ZN7cutlass13device_kernelINS_4gemm6kernel13GemmUniversalIN4cute5tupleIJiiiiEEENS1_10collective13CollectiveMmaINS1_34MainloopSm90TmaGmmaWarpSpecializedILi3ENS5_IJNS4_1CILi1EEESB_SB_EEENS1_35KernelTmaWarpSpecializedCooperativeEEENS5_IJNSA_ILi256EEENSA_ILi128EEESG_EEENS_10bfloat16_tENS5_IJlSB_lEEESI_SJ_NS4_8TiledMMAINS4_8MMA_AtomIJNS4_4SM904GMMA28MMA_64x128x16_F32BF16BF16_SSILNSN_5MajorE0ELSP_0ELNSN_7ScaleInE1ELSQ_1EEEEEENS4_6LayoutINS5_IJNSA_ILi2EEESB_SB_EEENS5_IJSB_NSA_ILi0EEESW_EEEEENS5_IJNS4_10UnderscoreESZ_SZ_EEEEENS4_13SM90_TMA_LOADENS4_14ComposedLayoutINS4_7SwizzleILi3ELi4ELi3EEENS4_18smem_ptr_flag_bitsILi16EEENST_INS5_IJNSA_ILi8EEENSA_ILi64EEEEEENS5_IJS19_SB_EEEEEEEvNS4_8identityES12_S1D_vS1E_EENS_8epilogue10collective6detail29Sm90TmaWarpSpecializedAdapterINS1H_15DefaultEpilogueISI_SJ_SJ_NS1G_6thread17LinearCombinationISI_Li1EffLNS1L_9ScaleType4KindE0ELNS_15FloatRoundStyleE2ESI_EENS1_15EpilogueDefaultEEEEEvvEEEEvNT_6ParamsE:
[----:B------:R-:W0:Y:S01]  /*0000*/  LDC R1, c[0x0][0x28] ;  /* 0x00000a00ff017b82 */ /* 0x000e220000000800 */
[----:B------:R-:W1:Y:S01]  /*0010*/  S2R R18, SR_TID.X ;  /* 0x0000000000127919 */ /* 0x000e620000002100 */
[----:B------:R-:W-:Y:S01]  /*0020*/  ELECT P0, URZ, PT ;  /* 0x00000000003f782f */ /* 0x000fe20003800000 */
[----:B------:R-:W-:Y:S01]  /*0030*/  BSSY B0, `(.L_x_0) ;  /* 0x000000f000007945 */ /* 0x000fe20003800000 */
[--C-:B-1----:R-:W-:Y:S02]  /*0040*/  SHF.R.U32.HI R0, RZ, 0x5, R18.reuse ;  /* 0x00000005ff007819 */ /* 0x102fe40000011612 */
[----:B------:R-:W-:-:S03]  /*0050*/  SHF.R.U32.HI R22, RZ, 0x7, R18 ;  /* 0x00000007ff167819 */ /* 0x000fc60000011612 */
[----:B------:R-:W1:Y:S04]  /*0060*/  SHFL.IDX PT, R5, R0, RZ, 0x1f ;  /* 0x00001fff00057589 */ /* 0x000e6800000e0000 */
[----:B------:R2:W3:Y:S01]  /*0070*/  SHFL.IDX PT, R8, R22, RZ, 0x1f ;  /* 0x00001fff16087589 */ /* 0x0004e200000e0000 */
[----:B-1----:R-:W-:-:S13]  /*0080*/  ISETP.NE.OR P0, PT, R5, RZ, !P0 ;  /* 0x000000ff0500720c */ /* 0x002fda0004705670 */
[----:B0-23--:R-:W-:Y:S05]  /*0090*/  @P0 BRA `(.L_x_1) ;  /* 0x0000000000200947 */ /* 0x00dfea0003800000 */
[----:B------:R-:W-:Y:S02]  /*00a0*/  ULDC.64 UR4, c[0x0][0x198] ;  /* 0x0000660000047ab9 */ /* 0x000fe40000000a00 */
[----:B------:R-:W-:Y:S02]  /*00b0*/  UIADD3 UR6, UP0, UR4, 0xf0, URZ ;  /* 0x000000f004067890 */ /* 0x000fe4000ff1e03f */
[----:B------:R-:W-:Y:S02]  /*00c0*/  UIADD3 UR4, UP1, UR4, 0x1f0, URZ ;  /* 0x000001f004047890 */ /* 0x000fe4000ff3e03f */
[----:B------:R-:W-:Y:S02]  /*00d0*/  UIADD3.X UR7, URZ, UR5, URZ, UP0, !UPT ;  /* 0x000000053f077290 */ /* 0x000fe400087fe43f */
[----:B------:R-:W-:-:S07]  /*00e0*/  UIADD3.X UR5, URZ, UR5, URZ, UP1, !UPT ;  /* 0x000000053f057290 */ /* 0x000fce0008ffe43f */
[----:B------:R0:W-:Y:S02]  /*00f0*/  UTMACCTL.PF [UR6] ;  /* 0x00000000060079b9 */ /* 0x0001e40008040000 */
[----:B------:R0:W-:Y:S02]  /*0100*/  UTMACCTL.PF [UR4] ;  /* 0x00000000040079b9 */ /* 0x0001e40008040000 */
[----:B0-----:R-:W-:Y:S01]  /*0110*/  NOP ;  /* 0x0000000000007918 */ /* 0x001fe20000000000 */
.L_x_1:
[----:B------:R-:W-:Y:S05]  /*0120*/  BSYNC B0 ;  /* 0x0000000000007941 */ /* 0x000fea0003800000 */
.L_x_0:
[----:B------:R-:W0:Y:S02]  /*0130*/  SHFL.IDX PT, R2, R0, RZ, 0x1f ;  /* 0x00001fff00027589 */ /* 0x000e2400000e0000 */
[----:B0-----:R-:W-:-:S13]  /*0140*/  ISETP.NE.AND P0, PT, R2, RZ, PT ;  /* 0x000000ff0200720c */ /* 0x001fda0003f05270 */
[----:B------:R-:W-:Y:S05]  /*0150*/  @P0 BRA `(.L_x_2) ;  /* 0x0000000000500947 */ /* 0x000fea0003800000 */
[----:B------:R-:W0:Y:S01]  /*0160*/  S2UR UR8, SR_CgaCtaId ;  /* 0x00000000000879c3 */ /* 0x000e220000008800 */
[----:B------:R-:W-:Y:S01]  /*0170*/  UMOV UR4, 0x400 ;  /* 0x0000040000047882 */ /* 0x000fe20000000000 */
[----:B------:R-:W-:Y:S01]  /*0180*/  UMOV UR5, 0x1 ;  /* 0x0000000100057882 */ /* 0x000fe20000000000 */
[----:B------:R-:W-:Y:S01]  /*0190*/  UMOV UR6, 0x100 ;  /* 0x0000010000067882 */ /* 0x000fe20000000000 */
[----:B------:R-:W-:Y:S01]  /*01a0*/  ELECT P0, URZ, PT ;  /* 0x00000000003f782f */ /* 0x000fe20003800000 */
[----:B------:R-:W-:-:S04]  /*01b0*/  UIADD3 UR6, -UR6, 0x100000, URZ ;  /* 0x0010000006067890 */ /* 0x000fc8000fffe13f */
[----:B------:R-:W-:Y:S02]  /*01c0*/  USHF.L.U32 UR7, UR6, 0xb, URZ ;  /* 0x0000000b06077899 */ /* 0x000fe4000800063f */
[----:B------:R-:W-:Y:S02]  /*01d0*/  USHF.L.U32 UR6, UR6, 0x1, URZ ;  /* 0x0000000106067899 */ /* 0x000fe4000800063f */
[----:B0-----:R-:W-:Y:S02]  /*01e0*/  ULEA UR8, UR8, UR4, 0x18 ;  /* 0x0000000408087291 */ /* 0x001fe4000f8ec03f */
[----:B------:R-:W-:-:S04]  /*01f0*/  UIADD3 UR4, -UR5, 0x100000, URZ ;  /* 0x0010000005047890 */ /* 0x000fc8000fffe13f */
[----:B------:R-:W-:Y:S02]  /*0200*/  USHF.L.U32 UR5, UR4, 0xb, URZ ;  /* 0x0000000b04057899 */ /* 0x000fe4000800063f */
[----:B------:R-:W-:Y:S01]  /*0210*/  USHF.L.U32 UR4, UR4, 0x1, URZ ;  /* 0x0000000104047899 */ /* 0x000fe2000800063f */
[----:B------:R-:W0:Y:S11]  /*0220*/  FENCE.VIEW.ASYNC.S ;  /* 0x00000000000073c6 */ /* 0x000e360000000000 */
[----:B0-----:R0:W1:Y:S01]  /*0230*/  SYNCS.EXCH.64 URZ, [UR8], UR4 ;  /* 0x00000004083f75b2 */ /* 0x0010620008000100 */
[----:B------:R0:W2:Y:S01]  /*0240*/  SYNCS.EXCH.64 URZ, [UR8+0x18], UR6 ;  /* 0x00001806083f75b2 */ /* 0x0000a20008000100 */
[----:B------:R0:W3:Y:S01]  /*0250*/  SYNCS.EXCH.64 URZ, [UR8+0x8], UR4 ;  /* 0x00000804083f75b2 */ /* 0x0000e20008000100 */
[----:B------:R0:W4:Y:S01]  /*0260*/  SYNCS.EXCH.64 URZ, [UR8+0x20], UR6 ;  /* 0x00002006083f75b2 */ /* 0x0001220008000100 */
[----:B------:R0:W0:Y:S01]  /*0270*/  SYNCS.EXCH.64 URZ, [UR8+0x10], UR4 ;  /* 0x00001004083f75b2 */ /* 0x0000220008000100 */
[----:B------:R0:W0:Y:S01]  /*0280*/  SYNCS.EXCH.64 URZ, [UR8+0x28], UR6 ;  /* 0x00002806083f75b2 */ /* 0x0000220008000100 */
[----:B------:R-:W-:Y:S01]  /*0290*/  NOP ;  /* 0x0000000000007918 */ /* 0x000fe20000000000 */
.L_x_2:
[----:B------:R-:W5:Y:S01]  /*02a0*/  SHFL.IDX PT, R0, R0, RZ, 0x1f ;  /* 0x00001fff00007589 */ /* 0x000f6200000e0000 */
[----:B------:R-:W-:Y:S01]  /*02b0*/  ELECT P0, URZ, PT ;  /* 0x00000000003f782f */ /* 0x000fe20003800000 */
[----:B------:R-:W1:Y:S01]  /*02c0*/  LDC R2, c[0x0][0x65c] ;  /* 0x00019700ff027b82 */ /* 0x000e620000000800 */
[----:B------:R-:W-:Y:S01]  /*02d0*/  SHF.R.S32.HI R6, RZ, 0x1f, R5 ;  /* 0x0000001fff067819 */ /* 0x000fe20000011405 */
[----:B------:R-:W2:Y:S01]  /*02e0*/  S2R R3, SR_CTAID.Y ;  /* 0x0000000000037919 */ /* 0x000ea20000002600 */
[----:B0-----:R-:W-:Y:S01]  /*02f0*/  UMOV UR4, 0x20 ;  /* 0x0000002000047882 */ /* 0x001fe20000000000 */
[----:B------:R-:W-:Y:S01]  /*0300*/  ISETP.NE.AND P2, PT, R8, RZ, PT ;  /* 0x000000ff0800720c */ /* 0x000fe20003f45270 */
[----:B------:R-:W-:Y:S01]  /*0310*/  NOP ;  /* 0x0000000000007918 */ /* 0x000fe20000000000 */
[----:B------:R-:W0:Y:S01]  /*0320*/  S2R R4, SR_CTAID.X ;  /* 0x0000000000047919 */ /* 0x000e220000002500 */
[----:B------:R-:W-:Y:S01]  /*0330*/  LEA.HI R6, R6, R5, RZ, 0x2 ;  /* 0x0000000506067211 */ /* 0x000fe200078f10ff */
[----:B------:R-:W-:Y:S01]  /*0340*/  NOP ;  /* 0x0000000000007918 */ /* 0x000fe20000000000 */
[----:B-----5:R-:W-:-:S02]  /*0350*/  ISETP.NE.OR P0, PT, R0, RZ, !P0 ;  /* 0x000000ff0000720c */ /* 0x020fc40004705670 */
[----:B-1----:R-:W-:-:S04]  /*0360*/  ISETP.NE.AND P3, PT, R2, 0x1, PT ;  /* 0x000000010200780c */ /* 0x002fc80003f65270 */
[----:B------:R-:W-:Y:S02]  /*0370*/  P2R R0, PR, RZ, 0x8 ;  /* 0x00000008ff007803 */ /* 0x000fe40000000000 */
[----:B------:R-:W-:-:S05]  /*0380*/  LOP3.LUT R0, R6, 0xfffffffc, RZ, 0xc0, !PT ;  /* 0xfffffffc06007812 */ /* 0x000fca00078ec0ff */
[----:B------:R-:W-:Y:S01]  /*0390*/  VOTEU.ALL UP0, P0 ;  /* 0x00000000003f7886 */ /* 0x000fe20000000000 */
[----:B------:R-:W-:Y:S01]  /*03a0*/  IMAD.IADD R0, R5, 0x1, -R0 ;  /* 0x0000000105007824 */ /* 0x000fe200078e0a00 */
[----:B------:R-:W0:Y:S01]  /*03b0*/  @P3 LDC R17, c[0x0][0x10] ;  /* 0x00000400ff113b82 */ /* 0x000e220000000800 */
[----:B------:R-:W-:Y:S01]  /*03c0*/  VOTEU.ALL UP1, P0 ;  /* 0x00000000003f7886 */ /* 0x000fe20000020000 */
[----:B--2---:R-:W-:Y:S01]  /*03d0*/  @P3 IMAD.MOV.U32 R6, RZ, RZ, R3 ;  /* 0x000000ffff063224 */ /* 0x004fe200078e0003 */
[----:B------:R-:W-:Y:S01]  /*03e0*/  @!UP0 UMOV UR6, 0x400 ;  /* 0x0000040000068882 */ /* 0x000fe20000000000 */
[----:B------:R-:W-:-:S04]  /*03f0*/  @!UP0 UIADD3 UR4, -UR4, 0x100000, URZ ;  /* 0x0010000004048890 */ /* 0x000fc8000fffe13f */
[----:B------:R-:W-:Y:S02]  /*0400*/  @!UP0 USHF.L.U32 UR5, UR4, 0xb, URZ ;  /* 0x0000000b04058899 */ /* 0x000fe4000800063f */
[----:B------:R-:W-:Y:S01]  /*0410*/  @!UP0 USHF.L.U32 UR4, UR4, 0x1, URZ ;  /* 0x0000000104048899 */ /* 0x000fe2000800063f */
[----:B------:R-:W-:Y:S02]  /*0420*/  @P3 IMAD.MOV.U32 R7, RZ, RZ, RZ ;  /* 0x000000ffff073224 */ /* 0x000fe400078e00ff */
[----:B------:R-:W-:Y:S01]  /*0430*/  IMAD.MOV.U32 R5, RZ, RZ, RZ ;  /* 0x000000ffff057224 */ /* 0x000fe200078e00ff */
[----:B------:R-:W1:Y:S01]  /*0440*/  @!UP0 S2UR UR7, SR_CgaCtaId ;  /* 0x00000000000789c3 */ /* 0x000e620000008800 */
[----:B------:R-:W-:-:S07]  /*0450*/  @P3 IMAD.MOV.U32 R11, RZ, RZ, RZ ;  /* 0x000000ffff0b3224 */ /* 0x000fce00078e00ff */
[----:B------:R-:W2:Y:S01]  /*0460*/  @!P3 LDC R9, c[0x0][0xc] ;  /* 0x00000300ff09bb82 */ /* 0x000ea20000000800 */
[----:B0-----:R-:W-:-:S04]  /*0470*/  @P3 IMAD.WIDE.U32 R16, R4, R17, R6 ;  /* 0x0000001104103225 */ /* 0x001fc800078e0006 */
[----:B------:R-:W-:Y:S01]  /*0480*/  @P3 IMAD.IADD R17, R17, 0x1, R11 ;  /* 0x0000000111113824 */ /* 0x000fe200078e020b */
[----:B-1----:R-:W-:Y:S01]  /*0490*/  @!UP0 ULEA UR6, UR7, UR6, 0x18 ;  /* 0x0000000607068291 */ /* 0x002fe2000f8ec03f */
[----:B------:R-:W-:Y:S01]  /*04a0*/  VOTEU.ALL UP0, P0 ;  /* 0x00000000003f7886 */ /* 0x000fe20000000000 */
[----:B------:R-:W-:-:S04]  /*04b0*/  ISETP.NE.AND P0, PT, R0, 0x3, PT ;  /* 0x000000030000780c */ /* 0x000fc80003f05270 */
[----:B------:R-:W-:Y:S01]  /*04c0*/  ISETP.EQ.OR P0, PT, R0, RZ, !P0 ;  /* 0x000000ff0000720c */ /* 0x000fe20004702670 */
[----:B--2---:R-:W-:-:S03]  /*04d0*/  @!P3 IMAD.WIDE.U32 R6, R9, R3, R4 ;  /* 0x000000030906b225 */ /* 0x004fc600078e0004 */
[C---:B------:R-:W-:Y:S01]  /*04e0*/  ISETP.EQ.AND P0, PT, R8.reuse, RZ, P0 ;  /* 0x000000ff0800720c */ /* 0x040fe20000702270 */
[----:B------:R-:W-:Y:S01]  /*04f0*/  VIADD R8, R8, 0xffffffff ;  /* 0xffffffff08087836 */ /* 0x000fe20000000000 */
[----:B------:R-:W0:Y:S02]  /*0500*/  FENCE.VIEW.ASYNC.S ;  /* 0x00000000000073c6 */ /* 0x000e240000000000 */
[----:B0-----:R0:W3:Y:S01]  /*0510*/  @!UP0 SYNCS.EXCH.64 URZ, [UR6+0x40], UR4 ;  /* 0x00004004063f85b2 */ /* 0x0010e20008000100 */
[----:B------:R-:W-:Y:S01]  /*0520*/  @!P3 IMAD.MOV.U32 R16, RZ, RZ, R6 ;  /* 0x000000ffff10b224 */ /* 0x000fe200078e0006 */
[----:B------:R-:W-:Y:S01]  /*0530*/  SEL R19, RZ, 0x1, !P0 ;  /* 0x00000001ff137807 */ /* 0x000fe20004000000 */
[----:B------:R-:W-:Y:S01]  /*0540*/  @!P3 IMAD.MOV.U32 R17, RZ, RZ, R7 ;  /* 0x000000ffff11b224 */ /* 0x000fe200078e0007 */
[----:B------:R-:W-:-:S04]  /*0550*/  ISETP.GE.U32.AND P1, PT, R8, 0x2, PT ;  /* 0x000000020800780c */ /* 0x000fc80003f26070 */
[----:B------:R-:W-:Y:S01]  /*0560*/  SEL R19, R19, 0x2, P1 ;  /* 0x0000000213137807 */ /* 0x000fe20000800000 */
[----:B------:R0:W3:Y:S01]  /*0570*/  @!UP1 SYNCS.EXCH.64 URZ, [UR6+0x48], UR4 ;  /* 0x00004804063f95b2 */ /* 0x0000e20008000100 */
[----:B------:R-:W-:Y:S01]  /*0580*/  NOP ;  /* 0x0000000000007918 */ /* 0x000fe20000000000 */
[----:B---34-:R-:W-:Y:S06]  /*0590*/  BAR.SYNC.DEFER_BLOCKING 0x0 ;  /* 0x0000000000007b1d */ /* 0x018fec0000010000 */
[----:B------:R-:W-:Y:S05]  /*05a0*/  @!P2 BRA `(.L_x_3) ;  /* 0x000000ac000ca947 */ /* 0x000fea0003800000 */
[----:B------:R-:W-:-:S13]  /*05b0*/  ISETP.GT.U32.AND P0, PT, R8, 0x1, PT ;  /* 0x000000010800780c */ /* 0x000fda0003f04070 */
[----:B0-----:R-:W-:Y:S05]  /*05c0*/  @P0 EXIT ;  /* 0x000000000000094d */ /* 0x001fea0003800000 */
[----:B------:R-:W-:Y:S01]  /*05d0*/  ULDC.64 UR4, c[0x0][0x650] ;  /* 0x0001940000047ab9 */ /* 0x000fe20000000a00 */
[----:B------:R-:W-:Y:S01]  /*05e0*/  PRMT R0, RZ, 0x7610, R0 ;  /* 0x00007610ff007816 */ /* 0x000fe20000000000 */
[----:B------:R-:W-:Y:S01]  /*05f0*/  IMAD.MOV.U32 R153, RZ, RZ, -0x1 ;  /* 0xffffffffff997424 */ /* 0x000fe200078e00ff */
[----:B------:R-:W-:Y:S01]  /*0600*/  ISETP.GE.U32.AND P0, PT, R16, UR4, PT ;  /* 0x0000000410007c0c */ /* 0x000fe2000bf06070 */
[----:B------:R-:W-:Y:S01]  /*0610*/  IMAD.MOV.U32 R23, RZ, RZ, -0x1 ;  /* 0xffffffffff177424 */ /* 0x000fe200078e00ff */
[----:B------:R-:W-:Y:S02]  /*0620*/  MOV R152, 0xffffffff ;  /* 0xffffffff00987802 */ /* 0x000fe40000000f00 */
[----:B------:R-:W-:-:S13]  /*0630*/  ISETP.GE.U32.AND.EX P0, PT, R17, UR5, PT, P0 ;  /* 0x0000000511007c0c */ /* 0x000fda000bf06100 */
[----:B------:R-:W-:Y:S05]  /*0640*/  @P0 BRA `(.L_x_4) ;  /* 0x0000000400540947 */ /* 0x000fea0003800000 */
[----:B------:R-:W0:Y:S01]  /*0650*/  LDC.64 R14, c[0x0][0x628] ;  /* 0x00018a00ff0e7b82 */ /* 0x000e220000000a00 */
[----:B------:R-:W-:Y:S02]  /*0660*/  IMAD.MOV.U32 R6, RZ, RZ, R16 ;  /* 0x000000ffff067224 */ /* 0x000fe400078e0010 */
[----:B------:R-:W-:-:S05]  /*0670*/  IMAD.MOV.U32 R7, RZ, RZ, R17 ;  /* 0x000000ffff077224 */ /* 0x000fca00078e0011 */
[----:B------:R-:W1:Y:S08]  /*0680*/  LDC R0, c[0x0][0x630] ;  /* 0x00018c00ff007b82 */ /* 0x000e700000000800 */
[----:B------:R-:W2:Y:S01]  /*0690*/  LDC.64 R20, c[0x0][0x620] ;  /* 0x00018800ff147b82 */ /* 0x000ea20000000a00 */
[----:B0-----:R-:W-:-:S04]  /*06a0*/  ISETP.NE.U32.AND P0, PT, R14, RZ, PT ;  /* 0x000000ff0e00720c */ /* 0x001fc80003f05070 */
[----:B------:R-:W-:-:S13]  /*06b0*/  ISETP.NE.AND.EX P0, PT, R15, RZ, PT, P0 ;  /* 0x000000ff0f00720c */ /* 0x000fda0003f05300 */
[----:B-12---:R-:W-:Y:S05]  /*06c0*/  @!P0 BRA `(.L_x_5) ;  /* 0x0000000000288947 */ /* 0x006fea0003800000 */
[----:B------:R-:W0:Y:S02]  /*06d0*/  LDC R11, c[0x0][0x634] ;  /* 0x00018d00ff0b7b82 */ /* 0x000e240000000800 */
[----:B0-----:R-:W-:-:S05]  /*06e0*/  IADD3 R11, P0, R16, R11, RZ ;  /* 0x0000000b100b7210 */ /* 0x001fca0007f1e0ff */
[----:B------:R-:W-:-:S04]  /*06f0*/  IMAD.X R13, RZ, RZ, R17, P0 ;  /* 0x000000ffff0d7224 */ /* 0x000fc800000e0611 */
[----:B------:R-:W-:-:S04]  /*0700*/  IMAD.WIDE.U32 R6, R13, R14, RZ ;  /* 0x0000000e0d067225 */ /* 0x000fc800078e00ff */
[----:B------:R-:W-:-:S04]  /*0710*/  IMAD.WIDE.U32 R8, P0, R11, R15, R6 ;  /* 0x0000000f0b087225 */ /* 0x000fc80007800006 */
[----:B------:R-:W-:-:S04]  /*0720*/  IMAD.WIDE.U32 R6, R11, R14, RZ ;  /* 0x0000000e0b067225 */ /* 0x000fc800078e00ff */
[----:B------:R-:W-:Y:S01]  /*0730*/  IMAD.X R11, RZ, RZ, RZ, P0 ;  /* 0x000000ffff0b7224 */ /* 0x000fe200000e06ff */
[----:B------:R-:W-:Y:S01]  /*0740*/  IADD3 RZ, P0, R7, R8, RZ ;  /* 0x0000000807ff7210 */ /* 0x000fe20007f1e0ff */
[----:B------:R-:W-:-:S04]  /*0750*/  IMAD.MOV.U32 R10, RZ, RZ, R9 ;  /* 0x000000ffff0a7224 */ /* 0x000fc800078e0009 */
[----:B------:R-:W-:-:S08]  /*0760*/  IMAD.WIDE.U32.X R6, R13, R15, R10, P0 ;  /* 0x0000000f0d067225 */ /* 0x000fd000000e040a */
.L_x_5:
[-CC-:B------:R-:W-:Y:S01]  /*0770*/  SHF.R.U64 R23, R6, R0.reuse, R7.reuse ;  /* 0x0000000006177219 */ /* 0x180fe20000001207 */
[----:B------:R-:W0:Y:S01]  /*0780*/  LDC R10, c[0x0][0x618] ;  /* 0x00018600ff0a7b82 */ /* 0x000e220000000800 */
[----:B------:R-:W-:Y:S01]  /*0790*/  SHF.R.U32.HI R5, RZ, R0, R7 ;  /* 0x00000000ff057219 */ /* 0x000fe20000011607 */
[----:B------:R-:W-:Y:S01]  /*07a0*/  ULDC UR4, c[0x0][0x150] ;  /* 0x0000540000047ab9 */ /* 0x000fe20000000800 */
[----:B------:R-:W-:Y:S02]  /*07b0*/  IADD3 R9, P0, RZ, -R23, RZ ;  /* 0x80000017ff097210 */ /* 0x000fe40007f1e0ff */
[----:B------:R-:W-:-:S03]  /*07c0*/  I2FP.F32.U32 R0, R4 ;  /* 0x0000000400007245 */ /* 0x000fc60000201000 */
[----:B------:R-:W1:Y:S01]  /*07d0*/  LDC.64 R28, c[0x0][0x640] ;  /* 0x00019000ff1c7b82 */ /* 0x000e620000000a00 */
[----:B------:R-:W-:Y:S02]  /*07e0*/  IMAD.X R11, RZ, RZ, ~R5, P0 ;  /* 0x000000ffff0b7224 */ /* 0x000fe400000e0e05 */
[----:B------:R-:W-:Y:S01]  /*07f0*/  FMUL R0, R0, UR4 ;  /* 0x0000000400007c20 */ /* 0x000fe20008400000 */
[----:B------:R-:W-:Y:S01]  /*0800*/  IMAD.WIDE.U32 R6, R9, R20, R16 ;  /* 0x0000001409067225 */ /* 0x000fe200078e0010 */
[----:B------:R-:W-:-:S03]  /*0810*/  ULDC UR4, c[0x0][0x154] ;  /* 0x0000550000047ab9 */ /* 0x000fc60000000800 */
[----:B------:R-:W-:Y:S01]  /*0820*/  IMAD R8, R11, R20, RZ ;  /* 0x000000140b087224 */ /* 0x000fe200078e02ff */
[----:B------:R-:W2:Y:S01]  /*0830*/  LDC R5, c[0x0][0x144] ;  /* 0x00005100ff057b82 */ /* 0x000ea20000000800 */
[----:B------:R-:W3:Y:S02]  /*0840*/  F2I.U32.TRUNC.NTZ R0, R0 ;  /* 0x0000000000007305 */ /* 0x000ee4000020f000 */
[----:B------:R-:W-:-:S05]  /*0850*/  IMAD R9, R9, R21, R8 ;  /* 0x0000001509097224 */ /* 0x000fca00078e0208 */
[----:B------:R-:W4:Y:S01]  /*0860*/  LDC R12, c[0x0][0x608] ;  /* 0x00018200ff0c7b82 */ /* 0x000f220000000800 */
[----:B------:R-:W-:Y:S01]  /*0870*/  IADD3 R7, R7, R9, RZ ;  /* 0x0000000907077210 */ /* 0x000fe20007ffe0ff */
[----:B------:R-:W-:-:S03]  /*0880*/  IMAD.MOV.U32 R9, RZ, RZ, -0x1 ;  /* 0xffffffffff097424 */ /* 0x000fc600078e00ff */
[-CC-:B0-----:R-:W-:Y:S02]  /*0890*/  SHF.R.U64 R20, R6, R10.reuse, R7.reuse ;  /* 0x0000000a06147219 */ /* 0x181fe40000001207 */
[----:B------:R-:W-:Y:S01]  /*08a0*/  I2FP.F32.U32 R6, R3 ;  /* 0x0000000300067245 */ /* 0x000fe20000201000 */
[----:B------:R-:W0:Y:S01]  /*08b0*/  LDC R26, c[0x0][0x658] ;  /* 0x00019600ff1a7b82 */ /* 0x000e220000000800 */
[----:B-1----:R-:W-:Y:S01]  /*08c0*/  ISETP.NE.U32.AND P0, PT, R28, RZ, PT ;  /* 0x000000ff1c00720c */ /* 0x002fe20003f05070 */
[----:B---3--:R-:W-:Y:S01]  /*08d0*/  IMAD.MOV R8, RZ, RZ, -R0 ;  /* 0x000000ffff087224 */ /* 0x008fe200078e0a00 */
[----:B------:R-:W-:Y:S01]  /*08e0*/  SHF.R.U32.HI R7, RZ, R10, R7 ;  /* 0x0000000aff077219 */ /* 0x000fe20000011607 */
[----:B------:R-:W-:Y:S01]  /*08f0*/  FMUL R6, R6, UR4 ;  /* 0x0000000406067c20 */ /* 0x000fe20008400000 */
[----:B------:R-:W-:-:S03]  /*0900*/  ISETP.NE.AND.EX P0, PT, R29, RZ, PT, P0 ;  /* 0x000000ff1d00720c */ /* 0x000fc60003f05300 */
[----:B------:R-:W1:Y:S01]  /*0910*/  LDC R14, c[0x0][0x148] ;  /* 0x00005200ff0e7b82 */ /* 0x000e620000000800 */
[----:B--2---:R-:W-:-:S07]  /*0920*/  IMAD R0, R5, R8, R4 ;  /* 0x0000000805007224 */ /* 0x004fce00078e0204 */
[----:B------:R-:W2:Y:S01]  /*0930*/  LDC R24, c[0x0][0x600] ;  /* 0x00018000ff187b82 */ /* 0x000ea20000000800 */
[-CC-:B----4-:R-:W-:Y:S02]  /*0940*/  SHF.R.U64 R30, R20, R12.reuse, R7.reuse ;  /* 0x0000000c141e7219 */ /* 0x190fe40000001207 */
[----:B------:R-:W-:Y:S01]  /*0950*/  SHF.R.U32.HI R5, RZ, R12, R7 ;  /* 0x0000000cff057219 */ /* 0x000fe20000011607 */
[----:B------:R-:W-:Y:S01]  /*0960*/  IMAD.MOV.U32 R7, RZ, RZ, 0x1 ;  /* 0x00000001ff077424 */ /* 0x000fe200078e00ff */
[----:B------:R3:W4:Y:S03]  /*0970*/  F2I.U32.TRUNC.NTZ R12, R6 ;  /* 0x00000006000c7305 */ /* 0x000726000020f000 */
[----:B------:R-:W1:Y:S01]  /*0980*/  LDC R15, c[0x0][0x648] ;  /* 0x00019200ff0f7b82 */ /* 0x000e620000000800 */
[-C--:B0-----:R-:W-:Y:S02]  /*0990*/  SHF.L.U32 R4, R9, R26.reuse, RZ ;  /* 0x0000001a09047219 */ /* 0x081fe400000006ff */
[----:B------:R-:W-:-:S02]  /*09a0*/  SHF.R.U64 R32, R30, R26, R5 ;  /* 0x0000001a1e207219 */ /* 0x000fc40000001205 */
[----:B------:R-:W-:Y:S02]  /*09b0*/  LOP3.LUT R11, RZ, R4, RZ, 0x33, !PT ;  /* 0x00000004ff0b7212 */ /* 0x000fe400078e33ff */
[-C--:B------:R-:W-:Y:S01]  /*09c0*/  SHF.R.U32.HI R5, RZ, R26.reuse, R5 ;  /* 0x0000001aff057219 */ /* 0x080fe20000011605 */
[----:B------:R-:W0:Y:S01]  /*09d0*/  LDC R21, c[0x0][0x638] ;  /* 0x00018e00ff157b82 */ /* 0x000e220000000800 */
[----:B------:R-:W-:Y:S01]  /*09e0*/  SHF.L.U32 R10, R7, R26, RZ ;  /* 0x0000001a070a7219 */ /* 0x000fe200000006ff */
[----:B------:R-:W-:-:S06]  /*09f0*/  IMAD.MOV.U32 R4, RZ, RZ, R32 ;  /* 0x000000ffff047224 */ /* 0x000fcc00078e0020 */
[----:B------:R-:W0:Y:S01]  /*0a00*/  LDC R152, c[0x0][0x610] ;  /* 0x00018400ff987b82 */ /* 0x000e220000000800 */
[----:B---34-:R-:W-:Y:S05]  /*0a10*/  @!P0 BRA `(.L_x_6) ;  /* 0x0000000000288947 */ /* 0x018fea0003800000 */
[----:B------:R-:W3:Y:S02]  /*0a20*/  LDC R9, c[0x0][0x64c] ;  /* 0x00019300ff097b82 */ /* 0x000ee40000000800 */
[----:B---3--:R-:W-:-:S05]  /*0a30*/  IADD3 R9, P0, R32, R9, RZ ;  /* 0x0000000920097210 */ /* 0x008fca0007f1e0ff */
        /* <DEDUP_REMOVED lines=8> */
.L_x_6:
[----:B-1----:R-:W-:Y:S01]  /*0ac0*/  SHF.R.U64 R4, R4, R15, R5 ;  /* 0x0000000f04047219 */ /* 0x002fe20000001205 */
[----:B------:R-:W-:Y:S01]  /*0ad0*/  IMAD.MOV R12, RZ, RZ, -R12 ;  /* 0x000000ffff0c7224 */ /* 0x000fe200078e0a0c */
[----:B------:R-:W-:Y:S02]  /*0ae0*/  LOP3.LUT R11, R30, R11, RZ, 0xc0, !PT ;  /* 0x0000000b1e0b7212 */ /* 0x000fe400078ec0ff */
[----:B--2---:R-:W-:Y:S01]  /*0af0*/  IADD3 R5, R24, -0x1, RZ ;  /* 0xffffffff18057810 */ /* 0x004fe20007ffe0ff */
[----:B------:R-:W-:Y:S02]  /*0b00*/  IMAD.MOV R6, RZ, RZ, -R4 ;  /* 0x000000ffff067224 */ /* 0x000fe400078e0a04 */
[----:B------:R-:W-:Y:S01]  /*0b10*/  @P3 IMAD R0, R14, R12, R3 ;  /* 0x0000000c0e003224 */ /* 0x000fe200078e0203 */
[----:B------:R-:W-:Y:S01]  /*0b20*/  LOP3.LUT R5, R20, R5, RZ, 0xc0, !PT ;  /* 0x0000000514057212 */ /* 0x000fe200078ec0ff */
[----:B------:R-:W-:Y:S02]  /*0b30*/  IMAD R11, R10, R4, R11 ;  /* 0x000000040a0b7224 */ /* 0x000fe400078e020b */
[----:B0-----:R-:W-:-:S02]  /*0b40*/  IMAD R3, R6, R21, R32 ;  /* 0x0000001506037224 */ /* 0x001fc400078e0220 */
[----:B------:R-:W-:Y:S02]  /*0b50*/  IMAD R152, R11, R152, R0 ;  /* 0x000000980b987224 */ /* 0x000fe400078e0200 */
[----:B------:R-:W-:Y:S02]  /*0b60*/  IMAD R3, R3, R24, R5 ;  /* 0x0000001803037224 */ /* 0x000fe400078e0205 */
[----:B------:R-:W-:-:S03]  /*0b70*/  IMAD.MOV.U32 R0, RZ, RZ, 0x1 ;  /* 0x00000001ff007424 */ /* 0x000fc600078e00ff */
[----:B------:R-:W-:Y:S02]  /*0b80*/  SEL R153, R3, R152, !P3 ;  /* 0x0000009803997207 */ /* 0x000fe40005800000 */
[----:B------:R-:W-:-:S07]  /*0b90*/  SEL R152, R152, R3, !P3 ;  /* 0x0000000398987207 */ /* 0x000fce0005800000 */
.L_x_4:
[----:B------:R-:W-:-:S08]  /*0ba0*/  NOP ;  /* 0x0000000000007918 */ /* 0x000fd00000000000 */
[----:B------:R-:W0:Y:S02]  /*0bb0*/  USETMAXREG.TRY_ALLOC.CTAPOOL UP0, 0xe8 ;  /* 0x000000e8000079c8 */ /* 0x000e240008000600 */
[----:B0-----:R-:W-:-:S13]  /*0bc0*/  PLOP3.LUT P0, PT, PT, PT, UP0, 0x80, 0x0 ;  /* 0x000000000000781c */ /* 0x001fda0003f0f008 */
[----:B------:R-:W-:Y:S05]  /*0bd0*/  @!P0 BRA `(.L_x_4) ;  /* 0xfffffffc00f08947 */ /* 0x000fea000383ffff */
[----:B------:R-:W-:Y:S01]  /*0be0*/  ULDC.64 UR4, c[0x0][0x598] ;  /* 0x0001660000047ab9 */ /* 0x000fe20000000a00 */
[----:B------:R-:W-:Y:S01]  /*0bf0*/  ULDC.64 UR36, c[0x0][0x208] ;  /* 0x0000820000247ab9 */ /* 0x000fe20000000a00 */
[----:B------:R-:W-:-:S04]  /*0c00*/  ISETP.NE.U32.AND P0, PT, RZ, UR4, PT ;  /* 0x00000004ff007c0c */ /* 0x000fc8000bf05070 */
[----:B------:R-:W-:-:S13]  /*0c10*/  ISETP.NE.AND.EX P0, PT, RZ, UR5, PT, P0 ;  /* 0x00000005ff007c0c */ /* 0x000fda000bf05300 */
[----:B------:R-:W-:Y:S05]  /*0c20*/  @!P0 BRA `(.L_x_7) ;  /* 0x00000000001c8947 */ /* 0x000fea0003800000 */
[----:B------:R-:W0:Y:S02]  /*0c30*/  LDC.64 R4, c[0x0][0x598] ;  /* 0x00016600ff047b82 */ /* 0x000e240000000a00 */
[----:B0-----:R-:W2:Y:S02]  /*0c40*/  LDG.E.64 R4, desc[UR36][R4.64] ;  /* 0x0000002404047981 */ /* 0x001ea4000c1e1b00 */
[----:B--2---:R-:W-:-:S04]  /*0c50*/  ISETP.NE.U32.AND P0, PT, R4, RZ, PT ;  /* 0x000000ff0400720c */ /* 0x004fc80003f05070 */
[----:B------:R-:W-:-:S13]  /*0c60*/  ISETP.NE.AND.EX P0, PT, R5, RZ, PT, P0 ;  /* 0x000000ff0500720c */ /* 0x000fda0003f05300 */
[----:B------:R-:W-:Y:S05]  /*0c70*/  @!P0 BRA `(.L_x_7) ;  /* 0x0000000000088947 */ /* 0x000fea0003800000 */
[----:B------:R0:W5:Y:S01]  /*0c80*/  LD.E R154, desc[UR36][R4.64] ;  /* 0x00000024049a7980 */ /* 0x000162000c101900 */
[----:B------:R-:W-:Y:S05]  /*0c90*/  BRA `(.L_x_8) ;  /* 0x0000000000247947 */ /* 0x000fea0003800000 */
.L_x_7:
[----:B------:R-:W-:Y:S02]  /*0ca0*/  ULDC.64 UR4, c[0x0][0x588] ;  /* 0x0001620000047ab9 */ /* 0x000fe40000000a00 */
[----:B------:R-:W-:-:S04]  /*0cb0*/  ISETP.NE.U32.AND P0, PT, RZ, UR4, PT ;  /* 0x00000004ff007c0c */ /* 0x000fc8000bf05070 */
[----:B------:R-:W-:-:S13]  /*0cc0*/  ISETP.NE.AND.EX P0, PT, RZ, UR5, PT, P0 ;  /* 0x00000005ff007c0c */ /* 0x000fda000bf05300 */
[----:B------:R-:W-:Y:S05]  /*0cd0*/  @!P0 BRA `(.L_x_9) ;  /* 0x00000000000c8947 */ /* 0x000fea0003800000 */
[----:B------:R-:W0:Y:S02]  /*0ce0*/  LDC.64 R154, c[0x0][0x588] ;  /* 0x00016200ff9a7b82 */ /* 0x000e240000000a00 */
[----:B0-----:R1:W5:Y:S01]  /*0cf0*/  LDG.E R154, desc[UR36][R154.64] ;  /* 0x000000249a9a7981 */ /* 0x001362000c1e1900 */
[----:B------:R-:W-:Y:S05]  /*0d00*/  BRA `(.L_x_8) ;  /* 0x0000000000087947 */ /* 0x000fea0003800000 */
.L_x_9:
[----:B------:R-:W-:Y:S02]  /*0d10*/  ULDC UR4, c[0x0][0x580] ;  /* 0x0001600000047ab9 */ /* 0x000fe40000000800 */
[----:B------:R-:W-:-:S07]  /*0d20*/  IMAD.U32 R154, RZ, RZ, UR4 ;  /* 0x00000004ff9a7e24 */ /* 0x000fce000f8e00ff */
.L_x_8:
[----:B------:R-:W-:Y:S02]  /*0d30*/  ULDC.64 UR4, c[0x0][0x5a0] ;  /* 0x0001680000047ab9 */ /* 0x000fe40000000a00 */
[----:B------:R-:W-:-:S04]  /*0d40*/  ISETP.NE.U32.AND P0, PT, RZ, UR4, PT ;  /* 0x00000004ff007c0c */ /* 0x000fc8000bf05070 */
[----:B------:R-:W-:-:S13]  /*0d50*/  ISETP.NE.AND.EX P0, PT, RZ, UR5, PT, P0 ;  /* 0x00000005ff007c0c */ /* 0x000fda000bf05300 */
[----:B------:R-:W-:Y:S05]  /*0d60*/  @!P0 BRA `(.L_x_10) ;  /* 0x00000000001c8947 */ /* 0x000fea0003800000 */
[----:B0-----:R-:W0:Y:S02]  /*0d70*/  LDC.64 R4, c[0x0][0x5a0] ;  /* 0x00016800ff047b82 */ /* 0x001e240000000a00 */
[----:B0-----:R-:W2:Y:S02]  /*0d80*/  LDG.E.64 R4, desc[UR36][R4.64] ;  /* 0x0000002404047981 */ /* 0x001ea4000c1e1b00 */
[----:B--2---:R-:W-:-:S04]  /*0d90*/  ISETP.NE.U32.AND P0, PT, R4, RZ, PT ;  /* 0x000000ff0400720c */ /* 0x004fc80003f05070 */
[----:B------:R-:W-:-:S13]  /*0da0*/  ISETP.NE.AND.EX P0, PT, R5, RZ, PT, P0 ;  /* 0x000000ff0500720c */ /* 0x000fda0003f05300 */
[----:B------:R-:W-:Y:S05]  /*0db0*/  @!P0 BRA `(.L_x_10) ;  /* 0x0000000000088947 */ /* 0x000fea0003800000 */
[----:B-1----:R0:W5:Y:S01]  /*0dc0*/  LD.E R155, desc[UR36][R4.64] ;  /* 0x00000024049b7980 */ /* 0x002162000c101900 */
[----:B------:R-:W-:Y:S05]  /*0dd0*/  BRA `(.L_x_11) ;  /* 0x0000000000247947 */ /* 0x000fea0003800000 */
.L_x_10:
[----:B------:R-:W-:Y:S02]  /*0de0*/  ULDC.64 UR4, c[0x0][0x590] ;  /* 0x0001640000047ab9 */ /* 0x000fe40000000a00 */
[----:B------:R-:W-:-:S04]  /*0df0*/  ISETP.NE.U32.AND P0, PT, RZ, UR4, PT ;  /* 0x00000004ff007c0c */ /* 0x000fc8000bf05070 */
[----:B------:R-:W-:-:S13]  /*0e00*/  ISETP.NE.AND.EX P0, PT, RZ, UR5, PT, P0 ;  /* 0x00000005ff007c0c */ /* 0x000fda000bf05300 */
[----:B------:R-:W-:Y:S05]  /*0e10*/  @!P0 BRA `(.L_x_12) ;  /* 0x00000000000c8947 */ /* 0x000fea0003800000 */
[----:B0-----:R-:W1:Y:S02]  /*0e20*/  LDC.64 R4, c[0x0][0x590] ;  /* 0x00016400ff047b82 */ /* 0x001e640000000a00 */
[----:B-1----:R1:W5:Y:S01]  /*0e30*/  LDG.E R155, desc[UR36][R4.64] ;  /* 0x00000024049b7981 */ /* 0x002362000c1e1900 */
[----:B------:R-:W-:Y:S05]  /*0e40*/  BRA `(.L_x_11) ;  /* 0x0000000000087947 */ /* 0x000fea0003800000 */
.L_x_12:
[----:B------:R-:W-:Y:S02]  /*0e50*/  ULDC UR4, c[0x0][0x584] ;  /* 0x0001610000047ab9 */ /* 0x000fe40000000800 */
[----:B-1----:R-:W-:-:S07]  /*0e60*/  IMAD.U32 R155, RZ, RZ, UR4 ;  /* 0x00000004ff9b7e24 */ /* 0x002fce000f8e00ff */
.L_x_11:
[----:B------:R-:W-:-:S13]  /*0e70*/  LOP3.LUT P0, RZ, R0, 0xff, RZ, 0xc0, !PT ;  /* 0x000000ff00ff7812 */ /* 0x000fda000780c0ff */
[----:B------:R-:W-:Y:S05]  /*0e80*/  @!P0 EXIT ;  /* 0x000000000000894d */ /* 0x000fea0003800000 */
[----:B------:R-:W-:Y:S01]  /*0e90*/  ULDC UR4, c[0x0][0x28c] ;  /* 0x0000a30000047ab9 */ /* 0x000fe20000000800 */
[----:B------:R-:W-:Y:S01]  /*0ea0*/  LOP3.LUT R164, R19, 0x1, RZ, 0xfc, !PT ;  /* 0x0000000113a47812 */ /* 0x000fe200078efcff */
[----:B------:R-:W-:Y:S01]  /*0eb0*/  UIADD3 UR4, UR4, 0x7f, URZ ;  /* 0x0000007f04047890 */ /* 0x000fe2000fffe03f */
[----:B------:R-:W-:Y:S01]  /*0ec0*/  UMOV UR38, URZ ;  /* 0x0000003f00267c82 */ /* 0x000fe20008000000 */
[----:B------:R-:W-:Y:S02]  /*0ed0*/  UMOV UR39, URZ ;  /* 0x0000003f00277c82 */ /* 0x000fe40008000000 */
[----:B------:R-:W-:-:S04]  /*0ee0*/  USHF.R.S32.HI UR5, URZ, 0x1f, UR4 ;  /* 0x0000001f3f057899 */ /* 0x000fc80008011404 */
[----:B------:R-:W-:-:S04]  /*0ef0*/  ULEA.HI UR5, UR5, UR4, URZ, 0x7 ;  /* 0x0000000405057291 */ /* 0x000fc8000f8f383f */
[----:B------:R-:W-:-:S12]  /*0f00*/  USHF.R.S32.HI UR40, URZ, 0x7, UR5 ;  /* 0x000000073f287899 */ /* 0x000fd80008011405 */
.L_x_284:
[----:B------:R-:W-:Y:S01]  /*0f10*/  LOP3.LUT R0, R18, 0x80, RZ, 0xc0, !PT ;  /* 0x0000008012007812 */ /* 0x000fe200078ec0ff */
[----:B--2---:R-:W2:Y:S01]  /*0f20*/  S2UR UR7, SR_CgaCtaId ;  /* 0x00000000000779c3 */ /* 0x004ea20000008800 */
[----:B------:R-:W-:Y:S02]  /*0f30*/  UMOV UR6, 0x400 ;  /* 0x0000040000067882 */ /* 0x000fe40000000000 */
[----:B------:R-:W-:-:S06]  /*0f40*/  SHF.R.U32.HI R0, RZ, 0x7, R0 ;  /* 0x00000007ff007819 */ /* 0x000fcc0000011600 */
[----:B---3--:R-:W3:Y:S01]  /*0f50*/  SHFL.IDX PT, R0, R0, RZ, 0x1f ;  /* 0x00001fff00007589 */ /* 0x008ee200000e0000 */
[----:B--2---:R-:W-:Y:S01]  /*0f60*/  ULEA UR42, UR7, UR6, 0x18 ;  /* 0x00000006072a7291 */ /* 0x004fe2000f8ec03f */
[----:B---3--:R-:W-:-:S13]  /*0f70*/  R2UR UR4, R0 ;  /* 0x00000000000472ca */ /* 0x008fda00000e0000 */
[----:B------:R-:W-:-:S04]  /*0f80*/  ULEA.HI UR5, UR4, UR4, URZ, 0x1 ;  /* 0x0000000404057291 */ /* 0x000fc8000f8f083f */
[----:B------:R-:W-:-:S04]  /*0f90*/  ULOP3.LUT UR5, UR5, 0x7fffe, URZ, 0xc0, !UPT ;  /* 0x0007fffe05057892 */ /* 0x000fc8000f8ec03f */
[----:B------:R-:W-:-:S03]  /*0fa0*/  UIADD3 UR5, UR4, -UR5, URZ ;  /* 0x8000000504057290 */ /* 0x000fc6000fffe03f */
[----:B------:R-:W-:Y:S01]  /*0fb0*/  ULDC UR4, c[0x0][0x28c] ;  /* 0x0000a30000047ab9 */ /* 0x000fe20000000800 */
[----:B------:R-:W-:Y:S01]  /*0fc0*/  ULEA UR5, UR5, UR42, 0xd ;  /* 0x0000002a05057291 */ /* 0x000fe2000f8e683f */
[----:B------:R-:W-:-:S03]  /*0fd0*/  ISETP.LT.AND P0, PT, RZ, UR4, PT ;  /* 0x00000004ff007c0c */ /* 0x000fc6000bf01270 */
[----:B------:R-:W-:-:S04]  /*0fe0*/  UIADD3 UR5, UR5, 0x100, URZ ;  /* 0x0000010005057890 */ /* 0x000fc8000fffe03f */
[----:B------:R-:W-:-:S04]  /*0ff0*/  USHF.R.U32.HI UR5, URZ, 0x4, UR5 ;  /* 0x000000043f057899 */ /* 0x000fc80008011605 */
[----:B------:R-:W-:Y:S02]  /*1000*/  ULOP3.LUT UR41, UR5, 0x3fff, URZ, 0xc0, !UPT ;  /* 0x00003fff05297892 */ /* 0x000fe4000f8ec03f */
[----:B-1--45:R-:W-:Y:S10]  /*1010*/  @P0 BRA `(.L_x_13) ;  /* 0x0000000000400947 */ /* 0x032ff40003800000 */
[----:B------:R-:W-:Y:S01]  /*1020*/  MOV R0, 0x0 ;  /* 0x0000000000007802 */ /* 0x000fe20000000f00 */
[----:B------:R-:W-:Y:S01]  /*1030*/  ULDC.64 UR4, c[0x4][0x68] ;  /* 0x01001a0000047ab9 */ /* 0x000fe20000000a00 */
[----:B------:R-:W-:Y:S01]  /*1040*/  ULDC.64 UR6, c[0x4][0x8] ;  /* 0x0100020000067ab9 */ /* 0x000fe20000000a00 */
[----:B01----:R-:W-:Y:S01]  /*1050*/  IMAD.U32 R4, RZ, RZ, UR4 ;  /* 0x00000004ff047e24 */ /* 0x003fe2000f8e00ff */
[----:B------:R0:W1:Y:S01]  /*1060*/  LDC.64 R14, c[0x4][R0] ;  /* 0x01000000000e7b82 */ /* 0x0000620000000a00 */
[----:B------:R-:W-:Y:S01]  /*1070*/  IMAD.U32 R5, RZ, RZ, UR5 ;  /* 0x00000005ff057e24 */ /* 0x000fe2000f8e00ff */
[----:B------:R-:W-:Y:S01]  /*1080*/  ULDC.64 UR4, c[0x4][0x70] ;  /* 0x01001c0000047ab9 */ /* 0x000fe20000000a00 */
[----:B------:R-:W-:Y:S01]  /*1090*/  MOV R10, UR6 ;  /* 0x00000006000a7c02 */ /* 0x000fe20008000f00 */
[----:B------:R-:W-:Y:S02]  /*10a0*/  IMAD.U32 R6, RZ, RZ, UR4 ;  /* 0x00000004ff067e24 */ /* 0x000fe4000f8e00ff */
[----:B------:R-:W-:-:S02]  /*10b0*/  IMAD.U32 R7, RZ, RZ, UR5 ;  /* 0x00000005ff077e24 */ /* 0x000fc4000f8e00ff */
[----:B------:R-:W-:Y:S02]  /*10c0*/  IMAD.U32 R11, RZ, RZ, UR7 ;  /* 0x00000007ff0b7e24 */ /* 0x000fe4000f8e00ff */
[----:B------:R-:W-:Y:S02]  /*10d0*/  IMAD.MOV.U32 R8, RZ, RZ, 0x1e1 ;  /* 0x000001e1ff087424 */ /* 0x000fe400078e00ff */
[----:B------:R-:W-:Y:S02]  /*10e0*/  IMAD.MOV.U32 R12, RZ, RZ, 0x1 ;  /* 0x00000001ff0c7424 */ /* 0x000fe400078e00ff */
[----:B0-----:R-:W-:-:S07]  /*10f0*/  IMAD.MOV.U32 R13, RZ, RZ, RZ ;  /* 0x000000ffff0d7224 */ /* 0x001fce00078e00ff */
[----:B------:R-:W-:-:S07]  /*1100*/  LEPC R20, `(.L_x_13) ;  /* 0x000000001014794e */ /* 0x000fce0000000000 */
[----:B-1---5:R-:W-:Y:S05]  /*1110*/  CALL.ABS.NOINC R14 ;  /* 0x000000000e007343 */ /* 0x022fea0003c00000 */
.L_x_13:
[----:B------:R-:W-:-:S13]  /*1120*/  ISETP.NE.AND P0, PT, R164, 0x3, PT ;  /* 0x00000003a400780c */ /* 0x000fda0003f05270 */
[----:B------:R-:W-:Y:S05]  /*1130*/  @!P0 BRA `(.L_x_14) ;  /* 0x0000000000048947 */ /* 0x000fea0003800000 */
[----:B------:R-:W-:Y:S01]  /*1140*/  BPT.TRAP 0x1 ;  /* 0x000000040000795c */ /* 0x000fe20000300000 */
.L_x_14:
[----:B------:R-:W-:Y:S02]  /*1150*/  IMAD.U32 R3, RZ, RZ, UR39 ;  /* 0x00000027ff037e24 */ /* 0x000fe4000f8e00ff */
[----:B------:R-:W-:-:S03]  /*1160*/  IMAD.U32 R0, RZ, RZ, UR38 ;  /* 0x00000026ff007e24 */ /* 0x000fc6000f8e00ff */
[----:B------:R-:W-:Y:S02]  /*1170*/  LEA R3, R3, UR42, 0x3 ;  /* 0x0000002a03037c11 */ /* 0x000fe4000f8e18ff */
[----:B------:R-:W-:-:S04]  /*1180*/  SHF.L.U32 R0, R0, 0x1f, RZ ;  /* 0x0000001f00007819 */ /* 0x000fc800000006ff */
[----:B------:R2:W3:Y:S01]  /*1190*/  SYNCS.PHASECHK.TRANS64.TRYWAIT P1, [R3+URZ], R0 ;  /* 0x00000000030075a7 */ /* 0x0004e2000802017f */
[----:B------:R-:W-:Y:S05]  /*11a0*/  @!P0 BRA `(.L_x_15) ;  /* 0x0000000000048947 */ /* 0x000fea0003800000 */
[----:B------:R-:W-:Y:S01]  /*11b0*/  BPT.TRAP 0x1 ;  /* 0x000000040000795c */ /* 0x000fe20000300000 */
.L_x_15:
[----:B---3--:R-:W-:Y:S05]  /*11c0*/  @P1 BRA `(.L_x_16) ;  /* 0x0000000000081947 */ /* 0x008fea0003800000 */
[----:B------:R-:W3:Y:S02]  /*11d0*/  SYNCS.PHASECHK.TRANS64.TRYWAIT P1, [R3+URZ], R0 ;  /* 0x00000000030075a7 */ /* 0x000ee4000802017f */
[----:B---3--:R-:W-:Y:S05]  /*11e0*/  @!P1 BRA `(.L_x_17) ;  /* 0x000000b400949947 */ /* 0x008fea0003800000 */
.L_x_16:
[----:B------:R-:W-:-:S04]  /*11f0*/  UISETP.LT.AND UP0, UPT, UR40, 0x1, UPT ;  /* 0x000000012800788c */ /* 0x000fc8000bf01270 */
[----:B------:R-:W-:-:S04]  /*1200*/  USEL UR4, UR40, 0x1, UP0 ;  /* 0x0000000128047887 */ /* 0x000fc80008000000 */
[----:B------:R-:W-:-:S06]  /*1210*/  UIADD3 UR4, UR40, -UR4, URZ ;  /* 0x8000000428047290 */ /* 0x000fcc000fffe03f */
[----:B--23--:R-:W-:Y:S01]  /*1220*/  IMAD.U32 R0, RZ, RZ, UR4 ;  /* 0x00000004ff007e24 */ /* 0x00cfe2000f8e00ff */
[----:B------:R-:W-:Y:S05]  /*1230*/  WARPSYNC.ALL ;  /* 0x0000000000007948 */ /* 0x000fea0003800000 */
[----:B------:R-:W-:Y:S01]  /*1240*/  ISETP.GE.AND P1, PT, R0, 0x1, PT ;  /* 0x000000010000780c */ /* 0x000fe20003f26270 */
[----:B------:R-:W-:Y:S01]  /*1250*/  UIADD3 UR4, UR42, 0x30100, URZ ;  /* 0x000301002a047890 */ /* 0x000fe2000fffe03f */
[----:B------:R-:W-:Y:S01]  /*1260*/  WARPGROUP.ARRIVE ;  /* 0x00000000000079c5 */ /* 0x000fe20000000000 */
[----:B------:R-:W-:Y:S01]  /*1270*/  UMOV UR9, 0x40000040 ;  /* 0x4000004000097882 */ /* 0x000fe20000000000 */
[----:B------:R-:W-:Y:S01]  /*1280*/  UMOV UR11, 0x40000040 ;  /* 0x40000040000b7882 */ /* 0x000fe20000000000 */
[----:B------:R-:W-:Y:S01]  /*1290*/  USHF.R.U32.HI UR4, URZ, 0x4, UR4 ;  /* 0x000000043f047899 */ /* 0x000fe20008011604 */
[----:B------:R-:W-:Y:S01]  /*12a0*/  UMOV UR15, UR11 ;  /* 0x0000000b000f7c82 */ /* 0x000fe20008000000 */
[----:B------:R-:W-:-:S02]  /*12b0*/  UMOV UR13, 0x40000040 ;  /* 0x40000040000d7882 */ /* 0x000fc40000000000 */
[----:B------:R-:W-:Y:S02]  /*12c0*/  ULOP3.LUT UR5, UR4, 0x3fff, URZ, 0xc0, !UPT ;  /* 0x00003fff04057892 */ /* 0x000fe4000f8ec03f */
[----:B------:R-:W-:Y:S02]  /*12d0*/  ULOP3.LUT UR4, UR41, 0x10000, URZ, 0xfc, !UPT ;  /* 0x0001000029047892 */ /* 0x000fe4000f8efc3f */
[----:B------:R-:W-:Y:S02]  /*12e0*/  ULOP3.LUT UR5, UR5, 0x10000, URZ, 0xfc, !UPT ;  /* 0x0001000005057892 */ /* 0x000fe4000f8efc3f */
[----:B------:R-:W-:Y:S02]  /*12f0*/  ULEA UR8, UR39, UR4, 0xc ;  /* 0x0000000427087291 */ /* 0x000fe4000f8e603f */
[----:B------:R-:W-:Y:S02]  /*1300*/  ULEA UR6, UR39, UR5, 0xb ;  /* 0x0000000527067291 */ /* 0x000fe4000f8e583f */
[----:B------:R-:W-:-:S05]  /*1310*/  UIADD3 UR12, UR8, 0x400, URZ ;  /* 0x00000400080c7890 */ /* 0x000fca000fffe03f */
[----:B------:R-:W-:Y:S02]  /*1320*/  UMOV UR10, UR6 ;  /* 0x00000006000a7c82 */ /* 0x000fe40008000000 */
[----:B------:R-:W-:Y:S01]  /*1330*/  HGMMA.64x128x16.F32.BF16 R88, gdesc[UR8], RZ, !UPT, gsb0 ;  /* 0x01e00000085879f0 */ /* 0x000fe2000c0018ff */
[----:B------:R-:W-:Y:S02]  /*1340*/  UMOV UR14, UR10 ;  /* 0x0000000a000e7c82 */ /* 0x000fe40008000000 */
[----:B------:R-:W-:Y:S02]  /*1350*/  WARPGROUP.DEPBAR.LE gsb0, 0x0 ;  /* 0x00008000000079c5 */ /* 0x000fe40000010000 */
[----:B------:R-:W-:-:S07]  /*1360*/  WARPGROUP.ARRIVE ;  /* 0x00000000000079c5 */ /* 0x000fce0000000000 */
[----:B------:R-:W-:Y:S01]  /*1370*/  HGMMA.64x128x16.F32.BF16 R24, gdesc[UR12], RZ, !UPT, gsb0 ;  /* 0x01e000000c1879f0 */ /* 0x000fe2000c0018ff */
[----:B------:R-:W-:Y:S02]  /*1380*/  UIADD3 UR12, UR8, 0x2, URZ ;  /* 0x00000002080c7890 */ /* 0x000fe4000fffe03f */
[----:B------:R-:W-:Y:S01]  /*1390*/  UIADD3 UR14, UR6, 0x2, URZ ;  /* 0x00000002060e7890 */ /* 0x000fe2000fffe03f */
[----:B------:R-:W-:Y:S01]  /*13a0*/  UMOV UR13, 0x40000040 ;  /* 0x40000040000d7882 */ /* 0x000fe20000000000 */
[----:B------:R-:W-:Y:S01]  /*13b0*/  UMOV UR15, 0x40000040 ;  /* 0x40000040000f7882 */ /* 0x000fe20000000000 */
[----:B------:R-:W-:Y:S02]  /*13c0*/  WARPGROUP.DEPBAR.LE gsb0, 0x0 ;  /* 0x00008000000079c5 */ /* 0x000fe40000010000 */
[----:B------:R-:W-:-:S06]  /*13d0*/  WARPGROUP.ARRIVE ;  /* 0x00000000000079c5 */ /* 0x000fcc0000000000 */
[----:B------:R-:W-:Y:S01]  /*13e0*/  HGMMA.64x128x16.F32.BF16 R88, gdesc[UR12], R88, gsb0 ;  /* 0x01e000000c5879f0 */ /* 0x000fe20008001858 */
[----:B------:R-:W-:Y:S01]  /*13f0*/  UIADD3 UR12, UR8, 0x402, URZ ;  /* 0x00000402080c7890 */ /* 0x000fe2000fffe03f */
[----:B------:R-:W-:Y:S01]  /*1400*/  UMOV UR13, 0x40000040 ;  /* 0x40000040000d7882 */ /* 0x000fe20000000000 */
[----:B------:R-:W-:Y:S02]  /*1410*/  WARPGROUP.DEPBAR.LE gsb0, 0x0 ;  /* 0x00008000000079c5 */ /* 0x000fe40000010000 */
[----:B------:R-:W-:-:S07]  /*1420*/  WARPGROUP.ARRIVE ;  /* 0x00000000000079c5 */ /* 0x000fce0000000000 */
[----:B------:R-:W-:Y:S01]  /*1430*/  HGMMA.64x128x16.F32.BF16 R24, gdesc[UR12], R24, gsb0 ;  /* 0x01e000000c1879f0 */ /* 0x000fe20008001818 */
        /* <DEDUP_REMOVED lines=71> */
[----:B------:R-:W-:Y:S03]  /*18b0*/  HGMMA.64x128x16.F32.BF16 R24, gdesc[UR12], R24, gsb0 ;  /* 0x01e000000c1879f0 */ /* 0x000fe60008001818 */
[----:B------:R-:W-:Y:S02]  /*18c0*/  WARPGROUP.DEPBAR.LE gsb0, 0x0 ;  /* 0x00008000000079c5 */ /* 0x000fe40000010000 */
[----:B------:R-:W-:Y:S05]  /*18d0*/  @!P1 BRA `(.L_x_18) ;  /* 0x00000008002c9947 */ /* 0x000fea0003800000 */
[----:B------:R-:W-:-:S04]  /*18e0*/  UIADD3 UR6, UR39, 0x1, URZ ;  /* 0x0000000127067890 */ /* 0x000fc8000fffe03f */
[----:B------:R-:W-:-:S04]  /*18f0*/  UISETP.NE.AND UP0, UPT, UR6, 0x3, UPT ;  /* 0x000000030600788c */ /* 0x000fc8000bf05270 */
[----:B------:R-:W-:Y:S02]  /*1900*/  USEL UR7, URZ, 0x1, UP0 ;  /* 0x000000013f077887 */ /* 0x000fe40008000000 */
[----:B------:R-:W-:Y:S02]  /*1910*/  USEL UR6, UR6, URZ, UP0 ;  /* 0x0000003f06067287 */ /* 0x000fe40008000000 */
[----:B------:R-:W-:-:S06]  /*1920*/  ULOP3.LUT UR7, UR38, UR7, URZ, 0x3c, !UPT ;  /* 0x0000000726077292 */ /* 0x000fcc000f8e3c3f */
[----:B01----:R-:W-:Y:S01]  /*1930*/  IMAD.U32 R5, RZ, RZ, UR7 ;  /* 0x00000007ff057e24 */ /* 0x003fe2000f8e00ff */
[----:B------:R-:W-:-:S06]  /*1940*/  UMOV UR7, UR39 ;  /* 0x0000002700077c82 */ /* 0x000fcc0008000000 */
.L_x_25:
[----:B01----:R-:W-:Y:S05]  /*1950*/  @!P0 BRA `(.L_x_19) ;  /* 0x0000000000048947 */ /* 0x003fea0003800000 */
[----:B------:R-:W-:Y:S01]  /*1960*/  BPT.TRAP 0x1 ;  /* 0x000000040000795c */ /* 0x000fe20000300000 */
.L_x_19:
[----:B------:R-:W0:Y:S01]  /*1970*/  S2UR UR9, SR_CgaCtaId ;  /* 0x00000000000979c3 */ /* 0x000e220000008800 */
[----:B------:R-:W-:Y:S01]  /*1980*/  UMOV UR8, 0x400 ;  /* 0x0000040000087882 */ /* 0x000fe20000000000 */
[----:B------:R-:W-:Y:S01]  /*1990*/  SHF.L.U32 R3, R5, 0x1f, RZ ;  /* 0x0000001f05037819 */ /* 0x000fe200000006ff */
[----:B0-----:R-:W-:-:S04]  /*19a0*/  ULEA UR8, UR9, UR8, 0x18 ;  /* 0x0000000809087291 */ /* 0x001fc8000f8ec03f */
[----:B------:R-:W-:-:S09]  /*19b0*/  ULEA UR9, UR6, UR8, 0x3 ;  /* 0x0000000806097291 */ /* 0x000fd2000f8e183f */
[----:B------:R0:W1:Y:S01]  /*19c0*/  SYNCS.PHASECHK.TRANS64.TRYWAIT P1, [UR9], R3 ;  /* 0x00000003ff0075a7 */ /* 0x0000620008020149 */
[----:B------:R-:W-:Y:S05]  /*19d0*/  @!P0 BRA `(.L_x_20) ;  /* 0x0000000000048947 */ /* 0x000fea0003800000 */
[----:B------:R-:W-:Y:S01]  /*19e0*/  BPT.TRAP 0x1 ;  /* 0x000000040000795c */ /* 0x000fe20000300000 */
.L_x_20:
[----:B-1----:R-:W-:Y:S05]  /*19f0*/  @P1 BRA `(.L_x_21) ;  /* 0x0000000000081947 */ /* 0x002fea0003800000 */
[----:B------:R-:W1:Y:S02]  /*1a00*/  SYNCS.PHASECHK.TRANS64.TRYWAIT P1, [UR9], R3 ;  /* 0x00000003ff0075a7 */ /* 0x000e640008020149 */
[----:B-1----:R-:W-:Y:S05]  /*1a10*/  @!P1 BRA `(.L_x_22) ;  /* 0x000000ac009c9947 */ /* 0x002fea0003800000 */
.L_x_21:
[----:B------:R-:W-:Y:S01]  /*1a20*/  ULEA UR12, UR6, UR4, 0xc ;  /* 0x00000004060c7291 */ /* 0x000fe2000f8e603f */
[----:B------:R-:W-:Y:S01]  /*1a30*/  WARPGROUP.ARRIVE ;  /* 0x00000000000079c5 */ /* 0x000fe20000000000 */
[----:B------:R-:W-:Y:S01]  /*1a40*/  ULEA UR10, UR6, UR5, 0xb ;  /* 0x00000005060a7291 */ /* 0x000fe2000f8e583f */
[----:B------:R-:W-:Y:S01]  /*1a50*/  UMOV UR13, 0x40000040 ;  /* 0x40000040000d7882 */ /* 0x000fe20000000000 */
[----:B------:R-:W-:Y:S01]  /*1a60*/  UMOV UR15, 0x40000040 ;  /* 0x40000040000f7882 */ /* 0x000fe20000000000 */
[----:B------:R-:W-:Y:S01]  /*1a70*/  UIADD3 UR16, UR12, 0x400, URZ ;  /* 0x000004000c107890 */ /* 0x000fe2000fffe03f */
[----:B------:R-:W-:-:S03]  /*1a80*/  UMOV UR19, UR15 ;  /* 0x0000000f00137c82 */ /* 0x000fc60008000000 */
[----:B------:R-:W-:Y:S01]  /*1a90*/  UMOV UR14, UR10 ;  /* 0x0000000a000e7c82 */ /* 0x000fe20008000000 */
[----:B------:R-:W-:Y:S01]  /*1aa0*/  UMOV UR17, 0x40000040 ;  /* 0x4000004000117882 */ /* 0x000fe20000000000 */
[----:B------:R-:W-:Y:S01]  /*1ab0*/  HGMMA.64x128x16.F32.BF16 R88, gdesc[UR12], R88, gsb0 ;  /* 0x01e000000c5879f0 */ /* 0x000fe20008001858 */
[----:B------:R-:W-:Y:S02]  /*1ac0*/  UMOV UR18, UR14 ;  /* 0x0000000e00127c82 */ /* 0x000fe40008000000 */
        /* <DEDUP_REMOVED lines=89> */
[----:B------:R-:W-:Y:S01]  /*2060*/  BPT.TRAP 0x1 ;  /* 0x000000040000795c */ /* 0x000fe20000300000 */
.L_x_23:
[----:B------:R-:W-:Y:S01]  /*2070*/  ULEA UR8, UR7, UR8, 0x3 ;  /* 0x0000000807087291 */ /* 0x000fe2000f8e183f */
[----:B------:R-:W-:-:S03]  /*2080*/  ISETP.GT.U32.AND P1, PT, R19, 0x1, PT ;  /* 0x000000011300780c */ /* 0x000fc60003f24070 */
[----:B------:R-:W-:-:S04]  /*2090*/  UIADD3 UR8, UR8, 0x18, URZ ;  /* 0x0000001808087890 */ /* 0x000fc8000fffe03f */
[----:B------:R-:W-:-:S09]  /*20a0*/  UPRMT UR8, URZ, 0x654, UR8 ;  /* 0x000006543f087896 */ /* 0x000fd20008000008 */
[----:B------:R-:W-:Y:S01]  /*20b0*/  SYNCS.ARRIVE.TRANS64.RED.A1T0 RZ, [UR8], RZ ;  /* 0x000000ffffff79a7 */ /* 0x000fe20008100408 */
[----:B------:R-:W-:Y:S05]  /*20c0*/  @P1 BRA `(.L_x_24) ;  /* 0x0000000000041947 */ /* 0x000fea0003800000 */
[----:B------:R-:W-:Y:S01]  /*20d0*/  BPT.TRAP 0x1 ;  /* 0x000000040000795c */ /* 0x000fe20000300000 */
.L_x_24:
[----:B------:R-:W-:Y:S01]  /*20e0*/  UIADD3 UR6, UR6, 0x1, URZ ;  /* 0x0000000106067890 */ /* 0x000fe2000fffe03f */
[C---:B------:R-:W-:Y:S01]  /*20f0*/  ISETP.GT.AND P1, PT, R0.reuse, 0x1, PT ;  /* 0x000000010000780c */ /* 0x040fe20003f24270 */
[----:B------:R-:W-:Y:S01]  /*2100*/  UIADD3 UR7, UR7, 0x1, URZ ;  /* 0x0000000107077890 */ /* 0x000fe2000fffe03f */
[----:B------:R-:W-:Y:S01]  /*2110*/  IADD3 R0, R0, -0x1, RZ ;  /* 0xffffffff00007810 */ /* 0x000fe20007ffe0ff */
[----:B------:R-:W-:Y:S02]  /*2120*/  UISETP.NE.AND UP0, UPT, UR6, 0x3, UPT ;  /* 0x000000030600788c */ /* 0x000fe4000bf05270 */
[----:B------:R-:W-:Y:S02]  /*2130*/  UISETP.NE.AND UP1, UPT, UR7, 0x3, UPT ;  /* 0x000000030700788c */ /* 0x000fe4000bf25270 */
[----:B------:R-:W-:Y:S02]  /*2140*/  USEL UR8, URZ, 0x1, UP0 ;  /* 0x000000013f087887 */ /* 0x000fe40008000000 */
[----:B------:R-:W-:-:S02]  /*2150*/  USEL UR6, UR6, URZ, UP0 ;  /* 0x0000003f06067287 */ /* 0x000fc40008000000 */
[----:B------:R-:W-:Y:S02]  /*2160*/  USEL UR7, UR7, URZ, UP1 ;  /* 0x0000003f07077287 */ /* 0x000fe40008800000 */
[----:B------:R-:W-:Y:S01]  /*2170*/  LOP3.LUT R5, R5, UR8, RZ, 0x3c, !PT ;  /* 0x0000000805057c12 */ /* 0x000fe2000f8e3cff */
[----:B------:R-:W-:Y:S09]  /*2180*/  @P1 BRA `(.L_x_25) ;  /* 0xfffffff400f01947 */ /* 0x000ff2000383ffff */
.L_x_18:
[----:B------:R-:W2:Y:S02]  /*2190*/  LDC R0, c[0x0][0x28c] ;  /* 0x0000a300ff007b82 */ /* 0x000ea40000000800 */
[----:B--2---:R-:W-:-:S13]  /*21a0*/  ISETP.GE.AND P1, PT, R0, 0x1, PT ;  /* 0x000000010000780c */ /* 0x004fda0003f26270 */
[----:B------:R-:W-:Y:S05]  /*21b0*/  @!P1 BRA `(.L_x_26) ;  /* 0x0000000000489947 */ /* 0x000fea0003800000 */
[----:B------:R-:W-:Y:S05]  /*21c0*/  @!P0 BRA `(.L_x_27) ;  /* 0x0000000000048947 */ /* 0x000fea0003800000 */
[----:B------:R-:W-:Y:S01]  /*21d0*/  BPT.TRAP 0x1 ;  /* 0x000000040000795c */ /* 0x000fe20000300000 */
.L_x_27:
[----:B------:R-:W2:Y:S01]  /*21e0*/  S2UR UR7, SR_CgaCtaId ;  /* 0x00000000000779c3 */ /* 0x000ea20000008800 */
[----:B------:R-:W-:Y:S01]  /*21f0*/  UISETP.LT.AND UP0, UPT, UR40, 0x1, UPT ;  /* 0x000000012800788c */ /* 0x000fe2000bf01270 */
[----:B------:R-:W-:-:S03]  /*2200*/  ISETP.GT.U32.AND P0, PT, R19, 0x1, PT ;  /* 0x000000011300780c */ /* 0x000fc60003f04070 */
[----:B------:R-:W-:-:S04]  /*2210*/  USEL UR6, UR40, 0x1, UP0 ;  /* 0x0000000128067887 */ /* 0x000fc80008000000 */
[----:B------:R-:W-:-:S04]  /*2220*/  UIADD3 UR6, UR39, UR40, -UR6 ;  /* 0x0000002827067290 */ /* 0x000fc8000fffe806 */
[----:B------:R-:W-:-:S04]  /*2230*/  UIMAD.WIDE.U32 UR4, UR6, -0x55555555, URZ ;  /* 0xaaaaaaab060478a5 */ /* 0x000fc8000f8e003f */
[----:B------:R-:W-:-:S03]  /*2240*/  USHF.R.U32.HI UR4, URZ, 0x1, UR5 ;  /* 0x000000013f047899 */ /* 0x000fc60008011605 */
[----:B------:R-:W-:Y:S01]  /*2250*/  UMOV UR5, 0x400 ;  /* 0x0000040000057882 */ /* 0x000fe20000000000 */
[----:B------:R-:W-:Y:S02]  /*2260*/  UIMAD UR6, UR4, -0x3, UR6 ;  /* 0xfffffffd040678a4 */ /* 0x000fe4000f8e0206 */
[----:B--2---:R-:W-:-:S04]  /*2270*/  ULEA UR5, UR7, UR5, 0x18 ;  /* 0x0000000507057291 */ /* 0x004fc8000f8ec03f */
[----:B------:R-:W-:-:S04]  /*2280*/  ULEA UR6, UR6, UR5, 0x3 ;  /* 0x0000000506067291 */ /* 0x000fc8000f8e183f */
[----:B------:R-:W-:-:S04]  /*2290*/  UIADD3 UR6, UR6, 0x18, URZ ;  /* 0x0000001806067890 */ /* 0x000fc8000fffe03f */
[----:B------:R-:W-:-:S09]  /*22a0*/  UPRMT UR6, URZ, 0x654, UR6 ;  /* 0x000006543f067896 */ /* 0x000fd20008000006 */
[----:B------:R-:W-:Y:S01]  /*22b0*/  SYNCS.ARRIVE.TRANS64.RED.A1T0 RZ, [UR6], RZ ;  /* 0x000000ffffff79a7 */ /* 0x000fe20008100406 */
[----:B------:R-:W-:Y:S05]  /*22c0*/  @P0 BRA `(.L_x_26) ;  /* 0x0000000000040947 */ /* 0x000fea0003800000 */
[----:B------:R-:W-:Y:S01]  /*22d0*/  BPT.TRAP 0x1 ;  /* 0x000000040000795c */ /* 0x000fe20000300000 */
.L_x_26:
[----:B------:R-:W2:Y:S01]  /*22e0*/  LDC R6, c[0x0][0x288] ;  /* 0x0000a200ff067b82 */ /* 0x000ea20000000800 */
[----:B01----:R-:W-:Y:S01]  /*22f0*/  LOP3.LUT R4, R18, 0x60, RZ, 0xc0, !PT ;  /* 0x0000006012047812 */ /* 0x003fe200078ec0ff */
[----:B------:R-:W-:Y:S01]  /*2300*/  IMAD.SHL.U32 R13, R153, 0x80, RZ ;  /* 0x00000080990d7824 */ /* 0x000fe200078e00ff */
[----:B------:R-:W-:Y:S01]  /*2310*/  UIADD3 UR39, UR40, UR39, URZ ;  /* 0x0000002728277290 */ /* 0x000fe2000fffe03f */
[----:B------:R-:W-:Y:S01]  /*2320*/  SHF.R.U32.HI R3, RZ, 0x2, R18 ;  /* 0x00000002ff037819 */ /* 0x000fe20000011612 */
[----:B------:R-:W-:Y:S01]  /*2330*/  IMAD.SHL.U32 R15, R152, 0x100, RZ ;  /* 0x00000100980f7824 */ /* 0x000fe200078e00ff */
[----:B------:R-:W-:Y:S01]  /*2340*/  SHF.R.U32.HI R10, RZ, 0x1, R4 ;  /* 0x00000001ff0a7819 */ /* 0x000fe20000011604 */
[----:B------:R-:W-:Y:S01]  /*2350*/  UISETP.GT.U32.AND UP0, UPT, UR39, 0x2, UPT ;  /* 0x000000022700788c */ /* 0x000fe2000bf04070 */
[----:B------:R-:W-:Y:S01]  /*2360*/  LOP3.LUT R4, R18, 0x3, RZ, 0xc0, !PT ;  /* 0x0000000312047812 */ /* 0x000fe200078ec0ff */
[----:B------:R-:W-:Y:S01]  /*2370*/  ULDC UR7, c[0x0][0x284] ;  /* 0x0000a10000077ab9 */ /* 0x000fe20000000800 */
[----:B------:R-:W-:Y:S01]  /*2380*/  LOP3.LUT R0, R22, 0x1, RZ, 0xc0, !PT ;  /* 0x0000000116007812 */ /* 0x000fe200078ec0ff */
[----:B------:R-:W-:Y:S01]  /*2390*/  UISETP.LT.U32.AND UP0, UPT, UR40, 0x3, UP0 ;  /* 0x000000032800788c */ /* 0x000fe20008701070 */
[----:B------:R-:W-:Y:S01]  /*23a0*/  LOP3.LUT R3, R3, 0x7, RZ, 0xc0, !PT ;  /* 0x0000000703037812 */ /* 0x000fe200078ec0ff */
[----:B------:R-:W-:Y:S01]  /*23b0*/  UISETP.GE.U32.AND UP1, UPT, UR40, 0x3, UPT ;  /* 0x000000032800788c */ /* 0x000fe2000bf26070 */
[----:B------:R-:W-:Y:S01]  /*23c0*/  SHF.R.S32.HI R21, RZ, 0x1f, R23 ;  /* 0x0000001fff157819 */ /* 0x000fe20000011417 */
[----:B------:R-:W-:Y:S01]  /*23d0*/  IMAD.SHL.U32 R8, R0, 0x40, RZ ;  /* 0x0000004000087824 */ /* 0x000fe200078e00ff */
[----:B------:R-:W-:Y:S01]  /*23e0*/  IADD3 R5, RZ, -R10, -R3 ;  /* 0x8000000aff057210 */ /* 0x000fe20007ffe803 */
[----:B------:R-:W-:Y:S01]  /*23f0*/  ULDC.64 UR8, c[0x0][0x5d0] ;  /* 0x0001740000087ab9 */ /* 0x000fe20000000a00 */
[----:B------:R-:W-:-:S02]  /*2400*/  UIMAD.WIDE.U32 UR4, UR39, -0x55555555, URZ ;  /* 0xaaaaaaab270478a5 */ /* 0x000fc4000f8e003f */
[----:B------:R-:W-:Y:S01]  /*2410*/  USEL UR6, URZ, 0x1, !UP0 ;  /* 0x000000013f067887 */ /* 0x000fe2000c000000 */
[----:B------:R-:W-:Y:S01]  /*2420*/  LOP3.LUT R3, R8, 0x40, R3, 0xe2, !PT ;  /* 0x0000004008037812 */ /* 0x000fe200078ee203 */
[----:B------:R-:W-:Y:S01]  /*2430*/  IMAD.WIDE R8, R152, 0x100, RZ ;  /* 0x0000010098087825 */ /* 0x000fe200078e02ff */
[----:B------:R-:W-:Y:S01]  /*2440*/  USHF.R.U32.HI UR4, URZ, 0x1, UR5 ;  /* 0x000000013f047899 */ /* 0x000fe20008011605 */
[----:B--2---:R-:W-:Y:S01]  /*2450*/  ISETP.GE.AND P0, PT, R13, R6, PT ;  /* 0x000000060d00720c */ /* 0x004fe20003f06270 */
[----:B------:R-:W-:Y:S01]  /*2460*/  ULOP3.LUT UR38, UR38, UR6, URZ, 0x3c, !UPT ;  /* 0x0000000626267292 */ /* 0x000fe2000f8e3c3f */
[----:B------:R-:W-:Y:S01]  /*2470*/  IMAD R12, R4, -0x2, R6 ;  /* 0xfffffffe040c7824 */ /* 0x000fe200078e0206 */
[----:B------:R-:W-:Y:S01]  /*2480*/  LOP3.LUT R153, R8, R3, R10, 0xfe, !PT ;  /* 0x0000000308997212 */ /* 0x000fe200078efe0a */
[----:B------:R-:W-:Y:S01]  /*2490*/  IMAD.SHL.U32 R6, R18, 0x2, RZ ;  /* 0x0000000212067824 */ /* 0x000fe200078e00ff */
[----:B------:R-:W-:Y:S01]  /*24a0*/  ISETP.GE.OR P0, PT, R15, UR7, P0 ;  /* 0x000000070f007c0c */ /* 0x000fe20008706670 */
[----:B------:R-:W-:Y:S01]  /*24b0*/  IMAD R4, R21, UR8, RZ ;  /* 0x0000000815047c24 */ /* 0x000fe2000f8e02ff */
[----:B------:R-:W-:Y:S01]  /*24c0*/  UIMAD UR39, UR4, -0x3, UR39 ;  /* 0xfffffffd042778a4 */ /* 0x000fe2000f8e0227 */
[----:B------:R-:W-:Y:S01]  /*24d0*/  IMAD R0, R0, -0x40, R5 ;  /* 0xffffffc000007824 */ /* 0x000fe200078e0205 */
[----:B------:R-:W-:Y:S01]  /*24e0*/  LOP3.LUT R6, R13, 0x6, R6, 0xf8, !PT ;  /* 0x000000060d067812 */ /* 0x000fe200078ef806 */
[----:B------:R-:W-:Y:S01]  /*24f0*/  IMAD R11, R23, UR9, R4 ;  /* 0x00000009170b7c24 */ /* 0x000fe2000f8e0204 */
[----:B------:R-:W-:Y:S01]  /*2500*/  @UP1 ULOP3.LUT UR38, UR38, 0x1, UR4, 0x78, !UPT ;  /* 0x0000000126261892 */ /* 0x000fe2000f8e7804 */
[----:B------:R-:W-:Y:S01]  /*2510*/  IMAD.MOV.U32 R152, RZ, RZ, -0x1 ;  /* 0xffffffffff987424 */ /* 0x000fe200078e00ff */
[----:B------:R-:W-:-:S02]  /*2520*/  SHF.R.S32.HI R7, RZ, 0x1f, R6 ;  /* 0x0000001fff077819 */ /* 0x000fc40000011406 */
[----:B------:R-:W-:Y:S01]  /*2530*/  IADD3 R3, -R15, UR7, R0 ;  /* 0x000000070f037c10 */ /* 0x000fe2000fffe100 */
[----:B------:R-:W-:Y:S02]  /*2540*/  IMAD.IADD R0, R12, 0x1, -R13 ;  /* 0x000000010c007824 */ /* 0x000fe400078e0a0d */
[----:B------:R-:W-:-:S04]  /*2550*/  IMAD.WIDE.U32 R4, R23, UR8, R6 ;  /* 0x0000000817047c25 */ /* 0x000fc8000f8e0006 */
[----:B------:R-:W-:Y:S02]  /*2560*/  IMAD.IADD R11, R5, 0x1, R11 ;  /* 0x00000001050b7824 */ /* 0x000fe400078e020b */
[----:B------:R-:W-:Y:S01]  /*2570*/  IMAD.MOV.U32 R10, RZ, RZ, R4 ;  /* 0x000000ffff0a7224 */ /* 0x000fe200078e0004 */
[----:B------:R-:W-:Y:S06]  /*2580*/  @P0 BRA `(.L_x_28) ;  /* 0x00000084006c0947 */ /* 0x000fec0003800000 */
[----:B------:R-:W0:Y:S01]  /*2590*/  LDC.64 R4, c[0x0][0x5c8] ;  /* 0x00017200ff047b82 */ /* 0x000e220000000a00 */
[----:B-----5:R-:W-:Y:S01]  /*25a0*/  FSETP.NEU.AND P0, PT, R155, RZ, PT ;  /* 0x000000ff9b00720b */ /* 0x020fe20003f0d000 */
[----:B------:R-:W-:Y:S01]  /*25b0*/  BSSY B0, `(.L_x_28) ;  /* 0x0000858000007945 */ /* 0x000fe20003800000 */
[----:B------:R-:W-:-:S04]  /*25c0*/  ISETP.GT.AND P3, PT, R3, RZ, PT ;  /* 0x000000ff0300720c */ /* 0x000fc80003f64270 */
[----:B------:R-:W-:Y:S01]  /*25d0*/  ISETP.GT.AND P1, PT, R0, RZ, P3 ;  /* 0x000000ff0000720c */ /* 0x000fe20001f24270 */
[-C--:B0-----:R-:W-:Y:S02]  /*25e0*/  IMAD R12, R9, R4.reuse, RZ ;  /* 0x00000004090c7224 */ /* 0x081fe400078e02ff */
[----:B------:R-:W-:-:S04]  /*25f0*/  IMAD.WIDE.U32 R166, R153, R4, R10 ;  /* 0x0000000499a67225 */ /* 0x000fc800078e000a */
[----:B------:R-:W-:-:S05]  /*2600*/  IMAD R11, R153, R5, R12 ;  /* 0x00000005990b7224 */ /* 0x000fca00078e020c */
[----:B------:R-:W-:Y:S01]  /*2610*/  IADD3 R169, R167, R11, RZ ;  /* 0x0000000ba7a97210 */ /* 0x000fe20007ffe0ff */
[----:B------:R-:W-:Y:S06]  /*2620*/  @!P0 BRA `(.L_x_29) ;  /* 0x00000060000c8947 */ /* 0x000fec0003800000 */
[----:B------:R-:W0:Y:S01]  /*2630*/  LDC.64 R12, c[0x0][0x5b8] ;  /* 0x00016e00ff0c7b82 */ /* 0x000e220000000a00 */
[----:B------:R-:W-:-:S07]  /*2640*/  ULDC.64 UR4, c[0x0][0x5c0] ;  /* 0x0001700000047ab9 */ /* 0x000fce0000000a00 */
[----:B------:R-:W1:Y:S08]  /*2650*/  LDC.64 R14, c[0x0][0x5b0] ;  /* 0x00016c00ff0e7b82 */ /* 0x000e700000000a00 */
[----:B------:R-:W2:Y:S01]  /*2660*/  LDC.64 R10, c[0x0][0x5a8] ;  /* 0x00016a00ff0a7b82 */ /* 0x000ea20000000a00 */
[----:B0-----:R-:W-:-:S04]  /*2670*/  IMAD R20, R21, R12, RZ ;  /* 0x0000000c15147224 */ /* 0x001fc800078e02ff */
[C---:B------:R-:W-:Y:S02]  /*2680*/  IMAD R13, R23.reuse, R13, R20 ;  /* 0x0000000d170d7224 */ /* 0x040fe400078e0214 */
[----:B------:R-:W-:-:S04]  /*2690*/  IMAD.WIDE.U32 R20, R23, R12, R6 ;  /* 0x0000000c17147225 */ /* 0x000fc800078e0006 */
[----:B-1----:R-:W-:Y:S02]  /*26a0*/  IMAD R156, R9, R14, RZ ;  /* 0x0000000e099c7224 */ /* 0x002fe400078e02ff */
[----:B------:R-:W-:Y:S02]  /*26b0*/  IMAD.IADD R157, R21, 0x1, R13 ;  /* 0x00000001159d7824 */ /* 0x000fe400078e020d */
[----:B------:R-:W-:Y:S02]  /*26c0*/  IMAD R167, R153, R15, R156 ;  /* 0x0000000f99a77224 */ /* 0x000fe400078e029c */
[----:B------:R-:W-:-:S04]  /*26d0*/  IMAD.MOV.U32 R156, RZ, RZ, R20 ;  /* 0x000000ffff9c7224 */ /* 0x000fc800078e0014 */
[----:B------:R-:W-:-:S04]  /*26e0*/  IMAD.WIDE.U32 R158, R153, R14, R156 ;  /* 0x0000000e999e7225 */ /* 0x000fc800078e009c */
[----:B------:R-:W-:Y:S01]  /*26f0*/  IMAD.IADD R159, R159, 0x1, R167 ;  /* 0x000000019f9f7824 */ /* 0x000fe200078e02a7 */
[----:B--2---:R-:W-:-:S04]  /*2700*/  LEA R160, P0, R158, R10, 0x1 ;  /* 0x0000000a9ea07211 */ /* 0x004fc800078008ff */
[----:B------:R-:W-:-:S05]  /*2710*/  LEA.HI.X R161, R158, R11, R159, 0x1, P0 ;  /* 0x0000000b9ea17211 */ /* 0x000fca00000f0c9f */
[----:B------:R-:W2:Y:S01]  /*2720*/  @P1 LDG.E.LTC128B.U16 R165, desc[UR36][R160.64] ;  /* 0x00000024a0a51981 */ /* 0x000ea2000c1e1520 */
[----:B------:R-:W-:Y:S01]  /*2730*/  IMAD.WIDE.U32 R162, R153, R14, R6 ;  /* 0x0000000e99a27225 */ /* 0x000fe200078e0006 */
[----:B------:R-:W-:Y:S01]  /*2740*/  ISETP.GT.AND P2, PT, R0, 0x1, P3 ;  /* 0x000000010000780c */ /* 0x000fe20001f44270 */
[----:B------:R-:W-:Y:S02]  /*2750*/  BSSY B1, `(.L_x_30) ;  /* 0x0000012000017945 */ /* 0x000fe40003800000 */
[----:B------:R-:W-:Y:S02]  /*2760*/  IMAD.IADD R163, R167, 0x1, R163 ;  /* 0x00000001a7a37824 */ /* 0x000fe400078e02a3 */
[----:B------:R-:W-:-:S04]  /*2770*/  IMAD.WIDE.U32 R162, R23, R12, R162 ;  /* 0x0000000c17a27225 */ /* 0x000fc800078e00a2 */
[----:B--2---:R-:W-:-:S04]  /*2780*/  IMAD.U32 R158, R165, 0x10000, RZ ;  /* 0x00010000a59e7824 */ /* 0x004fc800078e00ff */
[----:B------:R-:W-:Y:S01]  /*2790*/  FMUL R159, R158, R155 ;  /* 0x0000009b9e9f7220 */ /* 0x000fe20000400000 */
[----:B------:R-:W-:-:S03]  /*27a0*/  LEA R158, P0, R166, UR4, 0x1 ;  /* 0x00000004a69e7c11 */ /* 0x000fc6000f8008ff */
[----:B------:R-:W-:Y:S01]  /*27b0*/  FFMA R159, R88, R154, R159 ;  /* 0x0000009a589f7223 */ /* 0x000fe2000000009f */
[----:B------:R-:W-:-:S04]  /*27c0*/  IMAD.IADD R88, R13, 0x1, R163 ;  /* 0x000000010d587824 */ /* 0x000fc800078e02a3 */
[----:B------:R-:W-:Y:S02]  /*27d0*/  F2FP.BF16.F32.PACK_AB R161, RZ, R159 ;  /* 0x0000009fffa1723e */ /* 0x000fe400000010ff */
[----:B------:R-:W-:Y:S02]  /*27e0*/  LEA.HI.X R159, R166, UR5, R169, 0x1, P0 ;  /* 0x00000005a69f7c11 */ /* 0x000fe400080f0ca9 */
[----:B------:R-:W-:Y:S02]  /*27f0*/  PRMT R163, R161, 0x7610, R163 ;  /* 0x00007610a1a37816 */ /* 0x000fe400000000a3 */
[----:B------:R-:W-:-:S03]  /*2800*/  LEA R160, P0, R162, R10, 0x1 ;  /* 0x0000000aa2a07211 */ /* 0x000fc600078008ff */
[----:B------:R0:W-:Y:S01]  /*2810*/  @P1 STG.E.U16 desc[UR36][R158.64], R163 ;  /* 0x000000a39e001986 */ /* 0x0001e2000c101524 */
[----:B------:R-:W-:Y:S01]  /*2820*/  LEA.HI.X R161, R162, R11, R88, 0x1, P0 ;  /* 0x0000000ba2a17211 */ /* 0x000fe200000f0c58 */
[C---:B------:R-:W-:Y:S01]  /*2830*/  IMAD.SHL.U32 R162, R14.reuse, 0x8, RZ ;  /* 0x000000080ea27824 */ /* 0x040fe200078e00ff */
[----:B0-----:R-:W-:Y:S01]  /*2840*/  SHF.L.U64.HI R163, R14, 0x3, R15 ;  /* 0x000000030ea37819 */ /* 0x001fe2000001020f */
[----:B------:R-:W-:Y:S06]  /*2850*/  @!P2 BRA `(.L_x_31) ;  /* 0x000000000004a947 */ /* 0x000fec0003800000 */
[----:B------:R0:W5:Y:S02]  /*2860*/  LDG.E.LTC128B.U16 R165, desc[UR36][R160.64+0x2] ;  /* 0x00000224a0a57981 */ /* 0x000164000c1e1520 */
.L_x_31:
[----:B------:R-:W-:Y:S05]  /*2870*/  BSYNC B1 ;  /* 0x0000000000017941 */ /* 0x000fea0003800000 */
.L_x_30:
[----:B-----5:R-:W-:Y:S01]  /*2880*/  IMAD.U32 R88, R165, 0x10000, RZ ;  /* 0x00010000a5587824 */ /* 0x020fe200078e00ff */
[----:B------:R-:W-:Y:S01]  /*2890*/  ISETP.GT.AND P0, PT, R3, 0x8, PT ;  /* 0x000000080300780c */ /* 0x000fe20003f04270 */
[----:B------:R-:W-:Y:S01]  /*28a0*/  IMAD.WIDE.U32 R170, R153, R14, R162 ;  /* 0x0000000e99aa7225 */ /* 0x000fe200078e00a2 */
[----:B------:R-:W-:-:S03]  /*28b0*/  PRMT R172, R165, 0x7610, R172 ;  /* 0x00007610a5ac7816 */ /* 0x000fc600000000ac */
[----:B------:R-:W-:Y:S01]  /*28c0*/  FMUL R88, R88, R155 ;  /* 0x0000009b58587220 */ /* 0x000fe20000400000 */
[----:B------:R-:W-:Y:S02]  /*28d0*/  ISETP.GT.AND P1, PT, R0, RZ, P0 ;  /* 0x000000ff0000720c */ /* 0x000fe40000724270 */
[----:B------:R-:W-:Y:S01]  /*28e0*/  IADD3 R169, R167, R171, RZ ;  /* 0x000000aba7a97210 */ /* 0x000fe20007ffe0ff */
[----:B------:R-:W-:Y:S01]  /*28f0*/  FFMA R89, R89, R154, R88 ;  /* 0x0000009a59597223 */ /* 0x000fe20000000058 */
[----:B------:R-:W-:-:S04]  /*2900*/  IADD3 R166, P4, R20, R170, RZ ;  /* 0x000000aa14a67210 */ /* 0x000fc80007f9e0ff */
[----:B------:R-:W-:Y:S01]  /*2910*/  F2FP.BF16.F32.PACK_AB R168, RZ, R89 ;  /* 0x00000059ffa8723e */ /* 0x000fe200000010ff */
[----:B------:R-:W-:Y:S01]  /*2920*/  IMAD.X R167, R169, 0x1, R157, P4 ;  /* 0x00000001a9a77824 */ /* 0x000fe200020e069d */
[----:B------:R-:W-:Y:S02]  /*2930*/  LEA R88, P4, R166, R10, 0x1 ;  /* 0x0000000aa6587211 */ /* 0x000fe400078808ff */
[----:B------:R-:W-:Y:S02]  /*2940*/  PRMT R171, R168, 0x7610, R171 ;  /* 0x00007610a8ab7816 */ /* 0x000fe400000000ab */
[----:B------:R-:W-:-:S03]  /*2950*/  LEA.HI.X R89, R166, R11, R167, 0x1, P4 ;  /* 0x0000000ba6597211 */ /* 0x000fc600020f0ca7 */
[----:B------:R1:W-:Y:S04]  /*2960*/  @P2 STG.E.U16 desc[UR36][R158.64+0x2], R171 ;  /* 0x000002ab9e002986 */ /* 0x0003e8000c101524 */
[----:B------:R2:W3:Y:S01]  /*2970*/  @P1 LDG.E.LTC128B.U16 R172, desc[UR36][R88.64] ;  /* 0x0000002458ac1981 */ /* 0x0004e2000c1e1520 */
[----:B------:R-:W-:Y:S01]  /*2980*/  IMAD.SHL.U32 R165, R4, 0x10, RZ ;  /* 0x0000001004a57824 */ /* 0x000fe200078e00ff */
[----:B------:R-:W-:Y:S01]  /*2990*/  IADD3 R170, P2, R6, R170, RZ ;  /* 0x000000aa06aa7210 */ /* 0x000fe20007f5e0ff */
[----:B------:R-:W-:Y:S03]  /*29a0*/  BSSY B1, `(.L_x_32) ;  /* 0x0000011000017945 */ /* 0x000fe60003800000 */
[----:B------:R-:W-:Y:S01]  /*29b0*/  IADD3 R168, P4, R165, R158, RZ ;  /* 0x0000009ea5a87210 */ /* 0x000fe20007f9e0ff */
[----:B-1----:R-:W-:Y:S01]  /*29c0*/  IMAD.X R171, R7, 0x1, R169, P2 ;  /* 0x0000000107ab7824 */ /* 0x002fe200010e06a9 */
[----:B------:R-:W-:Y:S01]  /*29d0*/  ISETP.GT.AND P2, PT, R0, 0x1, P0 ;  /* 0x000000010000780c */ /* 0x000fe20000744270 */
[----:B------:R-:W-:-:S03]  /*29e0*/  IMAD.WIDE.U32 R170, R23, R12, R170 ;  /* 0x0000000c17aa7225 */ /* 0x000fc600078e00aa */
[----:B--2---:R-:W-:Y:S01]  /*29f0*/  LEA R88, P5, R170, R10, 0x1 ;  /* 0x0000000aaa587211 */ /* 0x004fe200078a08ff */
[----:B---3--:R-:W-:-:S04]  /*2a00*/  IMAD.U32 R166, R172, 0x10000, RZ ;  /* 0x00010000aca67824 */ /* 0x008fc800078e00ff */
[----:B------:R-:W-:Y:S01]  /*2a10*/  FMUL R167, R166, R155 ;  /* 0x0000009ba6a77220 */ /* 0x000fe20000400000 */
[----:B------:R-:W-:-:S03]  /*2a20*/  IMAD.IADD R166, R13, 0x1, R171 ;  /* 0x000000010da67824 */ /* 0x000fc600078e02ab */
[----:B------:R-:W-:Y:S01]  /*2a30*/  FFMA R90, R90, R154, R167 ;  /* 0x0000009a5a5a7223 */ /* 0x000fe200000000a7 */
[----:B------:R-:W-:Y:S02]  /*2a40*/  SHF.L.U64.HI R167, R4, 0x4, R5 ;  /* 0x0000000404a77819 */ /* 0x000fe40000010205 */
[----:B------:R-:W-:Y:S02]  /*2a50*/  LEA.HI.X R89, R170, R11, R166, 0x1, P5 ;  /* 0x0000000baa597211 */ /* 0x000fe400028f0ca6 */
[----:B------:R-:W-:Y:S01]  /*2a60*/  F2FP.BF16.F32.PACK_AB R90, RZ, R90 ;  /* 0x0000005aff5a723e */ /* 0x000fe200000010ff */
[----:B------:R-:W-:-:S05]  /*2a70*/  IMAD.X R169, R167, 0x1, R159, P4 ;  /* 0x00000001a7a97824 */ /* 0x000fca00020e069f */
[----:B------:R1:W-:Y:S01]  /*2a80*/  @P1 STG.E.U16 desc[UR36][R168.64], R90 ;  /* 0x0000005aa8001986 */ /* 0x0003e2000c101524 */
[----:B------:R-:W-:Y:S05]  /*2a90*/  @!P2 BRA `(.L_x_33) ;  /* 0x000000000004a947 */ /* 0x000fea0003800000 */
[----:B------:R2:W5:Y:S02]  /*2aa0*/  LDG.E.LTC128B.U16 R172, desc[UR36][R88.64+0x2] ;  /* 0x0000022458ac7981 */ /* 0x000564000c1e1520 */
.L_x_33:
[----:B------:R-:W-:Y:S05]  /*2ab0*/  BSYNC B1 ;  /* 0x0000000000017941 */ /* 0x000fea0003800000 */
.L_x_32:
[----:B-1---5:R-:W-:Y:S01]  /*2ac0*/  IMAD.U32 R90, R172, 0x10000, RZ ;  /* 0x00010000ac5a7824 */ /* 0x022fe200078e00ff */
[----:B------:R-:W-:Y:S01]  /*2ad0*/  ISETP.GT.AND P1, PT, R0, 0x8, P3 ;  /* 0x000000080000780c */ /* 0x000fe20001f24270 */
[----:B------:R-:W-:Y:S02]  /*2ae0*/  BSSY B1, `(.L_x_34) ;  /* 0x000000a000017945 */ /* 0x000fe40003800000 */
[----:B------:R-:W-:-:S04]  /*2af0*/  FMUL R90, R90, R155 ;  /* 0x0000009b5a5a7220 */ /* 0x000fc80000400000 */
[----:B------:R-:W-:Y:S01]  /*2b00*/  FFMA R90, R91, R154, R90 ;  /* 0x0000009a5b5a7223 */ /* 0x000fe2000000005a */
[----:B------:R-:W-:-:S04]  /*2b10*/  @P2 MOV R91, R169 ;  /* 0x000000a9005b2202 */ /* 0x000fc80000000f00 */
[----:B------:R-:W-:-:S04]  /*2b20*/  F2FP.BF16.F32.PACK_AB R90, RZ, R90 ;  /* 0x0000005aff5a723e */ /* 0x000fc800000010ff */
[----:B------:R-:W-:Y:S01]  /*2b30*/  PRMT R166, R90, 0x7610, R166 ;  /* 0x000076105aa67816 */ /* 0x000fe200000000a6 */
[----:B------:R-:W-:-:S05]  /*2b40*/  @P2 IMAD.MOV.U32 R90, RZ, RZ, R168 ;  /* 0x000000ffff5a2224 */ /* 0x000fca00078e00a8 */
[----:B------:R1:W-:Y:S01]  /*2b50*/  @P2 STG.E.U16 desc[UR36][R90.64+0x2], R166 ;  /* 0x000002a65a002986 */ /* 0x0003e2000c101524 */
[----:B------:R-:W-:Y:S05]  /*2b60*/  @!P1 BRA `(.L_x_35) ;  /* 0x0000000000049947 */ /* 0x000fea0003800000 */
[----:B------:R3:W5:Y:S02]  /*2b70*/  LDG.E.LTC128B.U16 R172, desc[UR36][R160.64+0x10] ;  /* 0x00001024a0ac7981 */ /* 0x000764000c1e1520 */
.L_x_35:
[----:B------:R-:W-:Y:S05]  /*2b80*/  BSYNC B1 ;  /* 0x0000000000017941 */ /* 0x000fea0003800000 */
.L_x_34:
[----:B-1---5:R-:W-:Y:S01]  /*2b90*/  IMAD.U32 R90, R172, 0x10000, RZ ;  /* 0x00010000ac5a7824 */ /* 0x022fe200078e00ff */
[----:B------:R-:W-:Y:S01]  /*2ba0*/  ISETP.GT.AND P2, PT, R0, 0x9, P3 ;  /* 0x000000090000780c */ /* 0x000fe20001f44270 */
[----:B------:R-:W-:Y:S02]  /*2bb0*/  BSSY B1, `(.L_x_36) ;  /* 0x000000a000017945 */ /* 0x000fe40003800000 */
[----:B------:R-:W-:Y:S01]  /*2bc0*/  FMUL R91, R90, R155 ;  /* 0x0000009b5a5b7220 */ /* 0x000fe20000400000 */
[----:B------:R-:W-:-:S03]  /*2bd0*/  @P1 IMAD.MOV.U32 R90, RZ, RZ, R158 ;  /* 0x000000ffff5a1224 */ /* 0x000fc600078e009e */
[----:B------:R-:W-:-:S05]  /*2be0*/  FFMA R91, R92, R154, R91 ;  /* 0x0000009a5c5b7223 */ /* 0x000fca000000005b */
[----:B------:R-:W-:-:S04]  /*2bf0*/  F2FP.BF16.F32.PACK_AB R91, RZ, R91 ;  /* 0x0000005bff5b723e */ /* 0x000fc800000010ff */
[----:B------:R-:W-:Y:S01]  /*2c00*/  PRMT R92, R91, 0x7610, R92 ;  /* 0x000076105b5c7816 */ /* 0x000fe2000000005c */
[----:B------:R-:W-:-:S05]  /*2c10*/  @P1 IMAD.MOV.U32 R91, RZ, RZ, R159 ;  /* 0x000000ffff5b1224 */ /* 0x000fca00078e009f */
[----:B------:R1:W-:Y:S01]  /*2c20*/  @P1 STG.E.U16 desc[UR36][R90.64+0x10], R92 ;  /* 0x0000105c5a001986 */ /* 0x0003e2000c101524 */
[----:B------:R-:W-:Y:S05]  /*2c30*/  @!P2 BRA `(.L_x_37) ;  /* 0x000000000004a947 */ /* 0x000fea0003800000 */
[----:B------:R4:W5:Y:S02]  /*2c40*/  LDG.E.LTC128B.U16 R172, desc[UR36][R160.64+0x12] ;  /* 0x00001224a0ac7981 */ /* 0x000964000c1e1520 */
.L_x_37:
[----:B------:R-:W-:Y:S05]  /*2c50*/  BSYNC B1 ;  /* 0x0000000000017941 */ /* 0x000fea0003800000 */
.L_x_36:
[----:B-1---5:R-:W-:Y:S01]  /*2c60*/  IMAD.U32 R90, R172, 0x10000, RZ ;  /* 0x00010000ac5a7824 */ /* 0x022fe200078e00ff */
[----:B------:R-:W-:Y:S01]  /*2c70*/  ISETP.GT.AND P1, PT, R0, 0x8, P0 ;  /* 0x000000080000780c */ /* 0x000fe20000724270 */
[----:B------:R-:W-:Y:S01]  /*2c80*/  @P2 IMAD.MOV.U32 R91, RZ, RZ, R159 ;  /* 0x000000ffff5b2224 */ /* 0x000fe200078e009f */
[----:B------:R-:W-:Y:S01]  /*2c90*/  BSSY B1, `(.L_x_38) ;  /* 0x0000009000017945 */ /* 0x000fe20003800000 */
[----:B------:R-:W-:-:S04]  /*2ca0*/  FMUL R90, R90, R155 ;  /* 0x0000009b5a5a7220 */ /* 0x000fc80000400000 */
[----:B------:R-:W-:-:S05]  /*2cb0*/  FFMA R90, R93, R154, R90 ;  /* 0x0000009a5d5a7223 */ /* 0x000fca000000005a */
[----:B------:R-:W-:-:S04]  /*2cc0*/  F2FP.BF16.F32.PACK_AB R90, RZ, R90 ;  /* 0x0000005aff5a723e */ /* 0x000fc800000010ff */
[----:B------:R-:W-:Y:S01]  /*2cd0*/  PRMT R92, R90, 0x7610, R92 ;  /* 0x000076105a5c7816 */ /* 0x000fe2000000005c */
[----:B------:R-:W-:-:S05]  /*2ce0*/  @P2 IMAD.MOV.U32 R90, RZ, RZ, R158 ;  /* 0x000000ffff5a2224 */ /* 0x000fca00078e009e */
[----:B------:R1:W-:Y:S01]  /*2cf0*/  @P2 STG.E.U16 desc[UR36][R90.64+0x12], R92 ;  /* 0x0000125c5a002986 */ /* 0x0003e2000c101524 */
[----:B------:R-:W-:Y:S05]  /*2d00*/  @!P1 BRA `(.L_x_39) ;  /* 0x0000000000049947 */ /* 0x000fea0003800000 */
[----:B------:R0:W5:Y:S02]  /*2d10*/  LDG.E.LTC128B.U16 R172, desc[UR36][R88.64+0x10] ;  /* 0x0000102458ac7981 */ /* 0x000164000c1e1520 */
.L_x_39:
[----:B------:R-:W-:Y:S05]  /*2d20*/  BSYNC B1 ;  /* 0x0000000000017941 */ /* 0x000fea0003800000 */
.L_x_38:
[----:B-1---5:R-:W-:Y:S01]  /*2d30*/  IMAD.U32 R90, R172, 0x10000, RZ ;  /* 0x00010000ac5a7824 */ /* 0x022fe200078e00ff */
[----:B------:R-:W-:Y:S01]  /*2d40*/  ISETP.GT.AND P2, PT, R0, 0x9, P0 ;  /* 0x000000090000780c */ /* 0x000fe20000744270 */
[----:B------:R-:W-:Y:S02]  /*2d50*/  BSSY B1, `(.L_x_40) ;  /* 0x000000a000017945 */ /* 0x000fe40003800000 */
[----:B------:R-:W-:Y:S01]  /*2d60*/  FMUL R91, R90, R155 ;  /* 0x0000009b5a5b7220 */ /* 0x000fe20000400000 */
[----:B------:R-:W-:-:S03]  /*2d70*/  @P1 IMAD.MOV.U32 R90, RZ, RZ, R168 ;  /* 0x000000ffff5a1224 */ /* 0x000fc600078e00a8 */
[----:B------:R-:W-:-:S05]  /*2d80*/  FFMA R91, R94, R154, R91 ;  /* 0x0000009a5e5b7223 */ /* 0x000fca000000005b */
[----:B------:R-:W-:-:S04]  /*2d90*/  F2FP.BF16.F32.PACK_AB R91, RZ, R91 ;  /* 0x0000005bff5b723e */ /* 0x000fc800000010ff */
[----:B------:R-:W-:Y:S02]  /*2da0*/  PRMT R92, R91, 0x7610, R92 ;  /* 0x000076105b5c7816 */ /* 0x000fe4000000005c */
[----:B------:R-:W-:-:S05]  /*2db0*/  @P1 MOV R91, R169 ;  /* 0x000000a9005b1202 */ /* 0x000fca0000000f00 */
[----:B------:R1:W-:Y:S01]  /*2dc0*/  @P1 STG.E.U16 desc[UR36][R90.64+0x10], R92 ;  /* 0x0000105c5a001986 */ /* 0x0003e2000c101524 */
[----:B------:R-:W-:Y:S05]  /*2dd0*/  @!P2 BRA `(.L_x_41) ;  /* 0x000000000004a947 */ /* 0x000fea0003800000 */
[----:B------:R0:W5:Y:S02]  /*2de0*/  LDG.E.LTC128B.U16 R172, desc[UR36][R88.64+0x12] ;  /* 0x0000122458ac7981 */ /* 0x000164000c1e1520 */
.L_x_41:
[----:B------:R-:W-:Y:S05]  /*2df0*/  BSYNC B1 ;  /* 0x0000000000017941 */ /* 0x000fea0003800000 */
.L_x_40:
        /* <DEDUP_REMOVED lines=12> */
.L_x_43:
[----:B------:R-:W-:Y:S05]  /*2ec0*/  BSYNC B1 ;  /* 0x0000000000017941 */ /* 0x000fea0003800000 */
.L_x_42:
        /* <DEDUP_REMOVED lines=12> */
.L_x_45:
[----:B------:R-:W-:Y:S05]  /*2f90*/  BSYNC B1 ;  /* 0x0000000000017941 */ /* 0x000fea0003800000 */
.L_x_44:
[----:B-1---5:R-:W-:Y:S01]  /*2fa0*/  IMAD.U32 R90, R172, 0x10000, RZ ;  /* 0x00010000ac5a7824 */ /* 0x022fe200078e00ff */
[----:B------:R-:W-:Y:S01]  /*2fb0*/  @P2 MOV R91, R159 ;  /* 0x0000009f005b2202 */ /* 0x000fe20000000f00 */
[----:B------:R-:W-:Y:S01]  /*2fc0*/  BSSY B1, `(.L_x_46) ;  /* 0x000000a000017945 */ /* 0x000fe20003800000 */
[----:B------:R-:W-:Y:S01]  /*2fd0*/  ISETP.GT.AND P1, PT, R0, 0x10, P0 ;  /* 0x000000100000780c */ /* 0x000fe20000724270 */
        /* <DEDUP_REMOVED lines=8> */
.L_x_47:
[----:B------:R-:W-:Y:S05]  /*3060*/  BSYNC B1 ;  /* 0x0000000000017941 */ /* 0x000fea0003800000 */
.L_x_46:
        /* <DEDUP_REMOVED lines=12> */
.L_x_49:
[----:B------:R-:W-:Y:S05]  /*3130*/  BSYNC B1 ;  /* 0x0000000000017941 */ /* 0x000fea0003800000 */
.L_x_48:
        /* <DEDUP_REMOVED lines=12> */
.L_x_51:
[----:B------:R-:W-:Y:S05]  /*3200*/  BSYNC B1 ;  /* 0x0000000000017941 */ /* 0x000fea0003800000 */
.L_x_50:
        /* <DEDUP_REMOVED lines=12> */
.L_x_53:
[----:B------:R-:W-:Y:S05]  /*32d0*/  BSYNC B1 ;  /* 0x0000000000017941 */ /* 0x000fea0003800000 */
.L_x_52:
        /* <DEDUP_REMOVED lines=12> */
.L_x_55:
[----:B------:R-:W-:Y:S05]  /*33a0*/  BSYNC B1 ;  /* 0x0000000000017941 */ /* 0x000fea0003800000 */
.L_x_54:
        /* <DEDUP_REMOVED lines=12> */
.L_x_57:
[----:B------:R-:W-:Y:S05]  /*3470*/  BSYNC B1 ;  /* 0x0000000000017941 */ /* 0x000fea0003800000 */
.L_x_56:
        /* <DEDUP_REMOVED lines=12> */
.L_x_59:
[----:B------:R-:W-:Y:S05]  /*3540*/  BSYNC B1 ;  /* 0x0000000000017941 */ /* 0x000fea0003800000 */
.L_x_58:
        /* <DEDUP_REMOVED lines=12> */
.L_x_61:
[----:B------:R-:W-:Y:S05]  /*3610*/  BSYNC B1 ;  /* 0x0000000000017941 */ /* 0x000fea0003800000 */
.L_x_60:
        /* <DEDUP_REMOVED lines=12> */
.L_x_63:
[----:B------:R-:W-:Y:S05]  /*36e0*/  BSYNC B1 ;  /* 0x0000000000017941 */ /* 0x000fea0003800000 */
.L_x_62:
        /* <DEDUP_REMOVED lines=12> */
.L_x_65:
[----:B------:R-:W-:Y:S05]  /*37b0*/  BSYNC B1 ;  /* 0x0000000000017941 */ /* 0x000fea0003800000 */
.L_x_64:
        /* <DEDUP_REMOVED lines=12> */
.L_x_67:
[----:B------:R-:W-:Y:S05]  /*3880*/  BSYNC B1 ;  /* 0x0000000000017941 */ /* 0x000fea0003800000 */
.L_x_66:
        /* <DEDUP_REMOVED lines=12> */
.L_x_69:
[----:B------:R-:W-:Y:S05]  /*3950*/  BSYNC B1 ;  /* 0x0000000000017941 */ /* 0x000fea0003800000 */
.L_x_68:
        /* <DEDUP_REMOVED lines=12> */
.L_x_71:
[----:B------:R-:W-:Y:S05]  /*3a20*/  BSYNC B1 ;  /* 0x0000000000017941 */ /* 0x000fea0003800000 */
.L_x_70:
        /* <DEDUP_REMOVED lines=12> */
.L_x_73:
[----:B------:R-:W-:Y:S05]  /*3af0*/  BSYNC B1 ;  /* 0x0000000000017941 */ /* 0x000fea0003800000 */
.L_x_72:
        /* <DEDUP_REMOVED lines=12> */
.L_x_75:
[----:B------:R-:W-:Y:S05]  /*3bc0*/  BSYNC B1 ;  /* 0x0000000000017941 */ /* 0x000fea0003800000 */
.L_x_74:
        /* <DEDUP_REMOVED lines=12> */
.L_x_77:
[----:B------:R-:W-:Y:S05]  /*3c90*/  BSYNC B1 ;  /* 0x0000000000017941 */ /* 0x000fea0003800000 */
.L_x_76:
        /* <DEDUP_REMOVED lines=12> */
.L_x_79:
[----:B------:R-:W-:Y:S05]  /*3d60*/  BSYNC B1 ;  /* 0x0000000000017941 */ /* 0x000fea0003800000 */
.L_x_78:
        /* <DEDUP_REMOVED lines=12> */
.L_x_81:
[----:B------:R-:W-:Y:S05]  /*3e30*/  BSYNC B1 ;  /* 0x0000000000017941 */ /* 0x000fea0003800000 */
.L_x_80:
        /* <DEDUP_REMOVED lines=12> */
.L_x_83:
[----:B------:R-:W-:Y:S05]  /*3f00*/  BSYNC B1 ;  /* 0x0000000000017941 */ /* 0x000fea0003800000 */
.L_x_82:
        /* <DEDUP_REMOVED lines=12> */
.L_x_85:
[----:B------:R-:W-:Y:S05]  /*3fd0*/  BSYNC B1 ;  /* 0x0000000000017941 */ /* 0x000fea0003800000 */
.L_x_84:
        /* <DEDUP_REMOVED lines=12> */
.L_x_87:
[----:B------:R-:W-:Y:S05]  /*40a0*/  BSYNC B1 ;  /* 0x0000000000017941 */ /* 0x000fea0003800000 */
.L_x_86:
        /* <DEDUP_REMOVED lines=12> */
.L_x_89:
[----:B------:R-:W-:Y:S05]  /*4170*/  BSYNC B1 ;  /* 0x0000000000017941 */ /* 0x000fea0003800000 */
.L_x_88:
        /* <DEDUP_REMOVED lines=12> */
.L_x_91:
[----:B------:R-:W-:Y:S05]  /*4240*/  BSYNC B1 ;  /* 0x0000000000017941 */ /* 0x000fea0003800000 */
.L_x_90:
        /* <DEDUP_REMOVED lines=12> */
.L_x_93:
[----:B------:R-:W-:Y:S05]  /*4310*/  BSYNC B1 ;  /* 0x0000000000017941 */ /* 0x000fea0003800000 */
.L_x_92:
        /* <DEDUP_REMOVED lines=12> */
.L_x_95:
[----:B------:R-:W-:Y:S05]  /*43e0*/  BSYNC B1 ;  /* 0x0000000000017941 */ /* 0x000fea0003800000 */
.L_x_94:
        /* <DEDUP_REMOVED lines=12> */
.L_x_97:
[----:B------:R-:W-:Y:S05]  /*44b0*/  BSYNC B1 ;  /* 0x0000000000017941 */ /* 0x000fea0003800000 */
.L_x_96:
        /* <DEDUP_REMOVED lines=12> */
.L_x_99:
[----:B------:R-:W-:Y:S05]  /*4580*/  BSYNC B1 ;  /* 0x0000000000017941 */ /* 0x000fea0003800000 */
.L_x_98:
        /* <DEDUP_REMOVED lines=12> */
.L_x_101:
[----:B------:R-:W-:Y:S05]  /*4650*/  BSYNC B1 ;  /* 0x0000000000017941 */ /* 0x000fea0003800000 */
.L_x_100:
        /* <DEDUP_REMOVED lines=12> */
.L_x_103:
[----:B------:R-:W-:Y:S05]  /*4720*/  BSYNC B1 ;  /* 0x0000000000017941 */ /* 0x000fea0003800000 */
.L_x_102:
        /* <DEDUP_REMOVED lines=12> */
.L_x_105:
[----:B------:R-:W-:Y:S05]  /*47f0*/  BSYNC B1 ;  /* 0x0000000000017941 */ /* 0x000fea0003800000 */
.L_x_104:
        /* <DEDUP_REMOVED lines=12> */
.L_x_107:
[----:B------:R-:W-:Y:S05]  /*48c0*/  BSYNC B1 ;  /* 0x0000000000017941 */ /* 0x000fea0003800000 */
.L_x_106:
        /* <DEDUP_REMOVED lines=12> */
.L_x_109:
[----:B------:R-:W-:Y:S05]  /*4990*/  BSYNC B1 ;  /* 0x0000000000017941 */ /* 0x000fea0003800000 */
.L_x_108:
        /* <DEDUP_REMOVED lines=12> */
.L_x_111:
[----:B------:R-:W-:Y:S05]  /*4a60*/  BSYNC B1 ;  /* 0x0000000000017941 */ /* 0x000fea0003800000 */
.L_x_110:
        /* <DEDUP_REMOVED lines=12> */
.L_x_113:
[----:B------:R-:W-:Y:S05]  /*4b30*/  BSYNC B1 ;  /* 0x0000000000017941 */ /* 0x000fea0003800000 */
.L_x_112:
        /* <DEDUP_REMOVED lines=12> */
.L_x_115:
[----:B------:R-:W-:Y:S05]  /*4c00*/  BSYNC B1 ;  /* 0x0000000000017941 */ /* 0x000fea0003800000 */
.L_x_114:
        /* <DEDUP_REMOVED lines=12> */
.L_x_117:
[----:B------:R-:W-:Y:S05]  /*4cd0*/  BSYNC B1 ;  /* 0x0000000000017941 */ /* 0x000fea0003800000 */
.L_x_116:
        /* <DEDUP_REMOVED lines=12> */
.L_x_119:
[----:B------:R-:W-:Y:S05]  /*4da0*/  BSYNC B1 ;  /* 0x0000000000017941 */ /* 0x000fea0003800000 */
.L_x_118:
        /* <DEDUP_REMOVED lines=12> */
.L_x_121:
[----:B------:R-:W-:Y:S05]  /*4e70*/  BSYNC B1 ;  /* 0x0000000000017941 */ /* 0x000fea0003800000 */
.L_x_120:
        /* <DEDUP_REMOVED lines=12> */
.L_x_123:
[----:B------:R-:W-:Y:S05]  /*4f40*/  BSYNC B1 ;  /* 0x0000000000017941 */ /* 0x000fea0003800000 */
.L_x_122:
        /* <DEDUP_REMOVED lines=12> */
.L_x_125:
[----:B------:R-:W-:Y:S05]  /*5010*/  BSYNC B1 ;  /* 0x0000000000017941 */ /* 0x000fea0003800000 */
.L_x_124:
        /* <DEDUP_REMOVED lines=12> */
.L_x_127:
[----:B------:R-:W-:Y:S05]  /*50e0*/  BSYNC B1 ;  /* 0x0000000000017941 */ /* 0x000fea0003800000 */
.L_x_126:
        /* <DEDUP_REMOVED lines=12> */
.L_x_129:
[----:B------:R-:W-:Y:S05]  /*51b0*/  BSYNC B1 ;  /* 0x0000000000017941 */ /* 0x000fea0003800000 */
.L_x_128:
        /* <DEDUP_REMOVED lines=12> */
.L_x_131:
[----:B------:R-:W-:Y:S05]  /*5280*/  BSYNC B1 ;  /* 0x0000000000017941 */ /* 0x000fea0003800000 */
.L_x_130:
        /* <DEDUP_REMOVED lines=12> */
.L_x_133:
[----:B------:R-:W-:Y:S05]  /*5350*/  BSYNC B1 ;  /* 0x0000000000017941 */ /* 0x000fea0003800000 */
.L_x_132:
        /* <DEDUP_REMOVED lines=12> */
.L_x_135:
[----:B------:R-:W-:Y:S05]  /*5420*/  BSYNC B1 ;  /* 0x0000000000017941 */ /* 0x000fea0003800000 */
.L_x_134:
        /* <DEDUP_REMOVED lines=12> */
.L_x_137:
[----:B------:R-:W-:Y:S05]  /*54f0*/  BSYNC B1 ;  /* 0x0000000000017941 */ /* 0x000fea0003800000 */
.L_x_136:
        /* <DEDUP_REMOVED lines=12> */
.L_x_139:
[----:B------:R-:W-:Y:S05]  /*55c0*/  BSYNC B1 ;  /* 0x0000000000017941 */ /* 0x000fea0003800000 */
.L_x_138:
        /* <DEDUP_REMOVED lines=12> */
.L_x_141:
[----:B------:R-:W-:Y:S05]  /*5690*/  BSYNC B1 ;  /* 0x0000000000017941 */ /* 0x000fea0003800000 */
.L_x_140:
        /* <DEDUP_REMOVED lines=12> */
.L_x_143:
[----:B------:R-:W-:Y:S05]  /*5760*/  BSYNC B1 ;  /* 0x0000000000017941 */ /* 0x000fea0003800000 */
.L_x_142:
        /* <DEDUP_REMOVED lines=12> */
.L_x_145:
[----:B------:R-:W-:Y:S05]  /*5830*/  BSYNC B1 ;  /* 0x0000000000017941 */ /* 0x000fea0003800000 */
.L_x_144:
        /* <DEDUP_REMOVED lines=12> */
.L_x_147:
[----:B------:R-:W-:Y:S05]  /*5900*/  BSYNC B1 ;  /* 0x0000000000017941 */ /* 0x000fea0003800000 */
.L_x_146:
        /* <DEDUP_REMOVED lines=12> */
.L_x_149:
[----:B------:R-:W-:Y:S05]  /*59d0*/  BSYNC B1 ;  /* 0x0000000000017941 */ /* 0x000fea0003800000 */
.L_x_148:
        /* <DEDUP_REMOVED lines=12> */
.L_x_151:
[----:B------:R-:W-:Y:S05]  /*5aa0*/  BSYNC B1 ;  /* 0x0000000000017941 */ /* 0x000fea0003800000 */
.L_x_150:
[----:B-----5:R-:W-:Y:S01]  /*5ab0*/  IMAD.U32 R8, R172, 0x10000, RZ ;  /* 0x00010000ac087824 */ /* 0x020fe200078e00ff */
[----:B------:R-:W-:Y:S01]  /*5ac0*/  ISETP.GT.AND P1, PT, R0, 0x79, P0 ;  /* 0x000000790000780c */ /* 0x000fe20000724270 */
[----:B------:R-:W-:Y:S01]  /*5ad0*/  BSSY B1, `(.L_x_152) ;  /* 0x000000c000017945 */ /* 0x000fe20003800000 */
[----:B------:R-:W-:Y:S01]  /*5ae0*/  IADD3 R153, P0, R153, 0x80, RZ ;  /* 0x0000008099997810 */ /* 0x000fe20007f1e0ff */
[----:B-1----:R-:W-:Y:S01]  /*5af0*/  FMUL R91, R8, R155 ;  /* 0x0000009b085b7220 */ /* 0x002fe20000400000 */
[----:B------:R-:W-:-:S03]  /*5b00*/  @P2 IMAD.MOV.U32 R8, RZ, RZ, R168 ;  /* 0x000000ffff082224 */ /* 0x000fc600078e00a8 */
[----:B------:R-:W-:-:S05]  /*5b10*/  FFMA R91, R150, R154, R91 ;  /* 0x0000009a965b7223 */ /* 0x000fca000000005b */
[----:B------:R-:W-:-:S04]  /*5b20*/  F2FP.BF16.F32.PACK_AB R91, RZ, R91 ;  /* 0x0000005bff5b723e */ /* 0x000fc800000010ff */
[----:B------:R-:W-:Y:S01]  /*5b30*/  PRMT R90, R91, 0x7610, R90 ;  /* 0x000076105b5a7816 */ /* 0x000fe2000000005a */
[----:B------:R-:W-:Y:S02]  /*5b40*/  IMAD.X R91, RZ, RZ, R9, P0 ;  /* 0x000000ffff5b7224 */ /* 0x000fe400000e0609 */
[----:B------:R-:W-:-:S05]  /*5b50*/  @P2 IMAD.MOV.U32 R9, RZ, RZ, R169 ;  /* 0x000000ffff092224 */ /* 0x000fca00078e00a9 */
[----:B------:R1:W-:Y:S01]  /*5b60*/  @P2 STG.E.U16 desc[UR36][R8.64+0xf0], R90 ;  /* 0x0000f05a08002986 */ /* 0x0003e2000c101524 */
[----:B------:R-:W-:Y:S05]  /*5b70*/  @!P1 BRA `(.L_x_153) ;  /* 0x0000000000049947 */ /* 0x000fea0003800000 */
[----:B------:R0:W5:Y:S02]  /*5b80*/  LDG.E.LTC128B.U16 R172, desc[UR36][R88.64+0xf2] ;  /* 0x0000f22458ac7981 */ /* 0x000164000c1e1520 */
.L_x_153:
[----:B------:R-:W-:Y:S05]  /*5b90*/  BSYNC B1 ;  /* 0x0000000000017941 */ /* 0x000fea0003800000 */
.L_x_152:
[----:B-1---5:R-:W-:Y:S01]  /*5ba0*/  IMAD.U32 R8, R172, 0x10000, RZ ;  /* 0x00010000ac087824 */ /* 0x022fe200078e00ff */
[----:B------:R-:W-:Y:S01]  /*5bb0*/  ISETP.GT.AND P0, PT, R3, 0x80, PT ;  /* 0x000000800300780c */ /* 0x000fe20003f04270 */
[-C--:B------:R-:W-:Y:S02]  /*5bc0*/  IMAD R90, R91, R14.reuse, RZ ;  /* 0x0000000e5b5a7224 */ /* 0x080fe400078e02ff */
[----:B0-2---:R-:W-:Y:S01]  /*5bd0*/  FMUL R88, R8, R155 ;  /* 0x0000009b08587220 */ /* 0x005fe20000400000 */
[----:B------:R-:W-:Y:S01]  /*5be0*/  IMAD.WIDE.U32 R8, R153, R14, R156 ;  /* 0x0000000e99087225 */ /* 0x000fe200078e009c */
[----:B------:R-:W-:-:S03]  /*5bf0*/  ISETP.GT.AND P3, PT, R0, RZ, P0 ;  /* 0x000000ff0000720c */ /* 0x000fc60000764270 */
[----:B------:R-:W-:Y:S01]  /*5c00*/  FFMA R151, R151, R154, R88 ;  /* 0x0000009a97977223 */ /* 0x000fe20000000058 */
[----:B------:R-:W-:Y:S01]  /*5c10*/  IMAD R97, R153, R15, R90 ;  /* 0x0000000f99617224 */ /* 0x000fe200078e025a */
[----:B------:R-:W-:-:S03]  /*5c20*/  LEA R88, P2, R8, R10, 0x1 ;  /* 0x0000000a08587211 */ /* 0x000fc600078408ff */
[----:B------:R-:W-:Y:S02]  /*5c30*/  F2FP.BF16.F32.PACK_AB R151, RZ, R151 ;  /* 0x00000097ff97723e */ /* 0x000fe400000010ff */
[----:B------:R-:W-:-:S03]  /*5c40*/  IADD3 R9, R9, R97, RZ ;  /* 0x0000006109097210 */ /* 0x000fc60007ffe0ff */
[----:B------:R0:W-:Y:S01]  /*5c50*/  @P1 STG.E.U16 desc[UR36][R168.64+0xf2], R151 ;  /* 0x0000f297a8001986 */ /* 0x0001e2000c101524 */
[----:B------:R-:W-:-:S05]  /*5c60*/  LEA.HI.X R89, R8, R11, R9, 0x1, P2 ;  /* 0x0000000b08597211 */ /* 0x000fca00010f0c09 */
[----:B------:R-:W2:Y:S01]  /*5c70*/  @P3 LDG.E.LTC128B.U16 R172, desc[UR36][R88.64] ;  /* 0x0000002458ac3981 */ /* 0x000ea2000c1e1520 */
[----:B------:R-:W-:Y:S01]  /*5c80*/  IMAD.WIDE.U32 R8, R153, R14, R6 ;  /* 0x0000000e99087225 */ /* 0x000fe200078e0006 */
[----:B------:R-:W-:Y:S01]  /*5c90*/  SHF.L.U64.HI R95, R4, 0x8, R5 ;  /* 0x00000008045f7819 */ /* 0x000fe20000010205 */
[----:B------:R-:W-:Y:S01]  /*5ca0*/  BSSY B1, `(.L_x_154) ;  /* 0x0000011000017945 */ /* 0x000fe20003800000 */
[----:B------:R-:W-:Y:S01]  /*5cb0*/  ISETP.GT.AND P2, PT, R0, 0x1, P0 ;  /* 0x000000010000780c */ /* 0x000fe20000744270 */
[----:B------:R-:W-:Y:S02]  /*5cc0*/  IMAD.IADD R9, R97, 0x1, R9 ;  /* 0x0000000161097824 */ /* 0x000fe400078e0209 */
[----:B------:R-:W-:Y:S02]  /*5cd0*/  IMAD.SHL.U32 R93, R4, 0x100, RZ ;  /* 0x00000100045d7824 */ /* 0x000fe400078e00ff */
[----:B--2---:R-:W-:-:S04]  /*5ce0*/  IMAD.U32 R90, R172, 0x10000, RZ ;  /* 0x00010000ac5a7824 */ /* 0x004fc800078e00ff */
[----:B------:R-:W-:Y:S01]  /*5cf0*/  FMUL R15, R90, R155 ;  /* 0x0000009b5a0f7220 */ /* 0x000fe20000400000 */
[----:B------:R-:W-:Y:S01]  /*5d00*/  IMAD.WIDE.U32 R90, R23, R12, R8 ;  /* 0x0000000c175a7225 */ /* 0x000fe200078e0008 */
[----:B------:R-:W-:-:S03]  /*5d10*/  IADD3 R8, P1, R93, R158, RZ ;  /* 0x0000009e5d087210 */ /* 0x000fc60007f3e0ff */
[----:B------:R-:W-:Y:S01]  /*5d20*/  FFMA R15, R24, R154, R15 ;  /* 0x0000009a180f7223 */ /* 0x000fe2000000000f */
[----:B------:R-:W-:Y:S01]  /*5d30*/  IMAD.IADD R5, R13, 0x1, R91 ;  /* 0x000000010d057824 */ /* 0x000fe200078e025b */
[C---:B------:R-:W-:Y:S01]  /*5d40*/  LEA R4, P4, R90.reuse, R10, 0x1 ;  /* 0x0000000a5a047211 */ /* 0x040fe200078808ff */
[----:B------:R-:W-:Y:S02]  /*5d50*/  IMAD.X R9, R95, 0x1, R159, P1 ;  /* 0x000000015f097824 */ /* 0x000fe400008e069f */
[----:B------:R-:W-:Y:S02]  /*5d60*/  F2FP.BF16.F32.PACK_AB R15, RZ, R15 ;  /* 0x0000000fff0f723e */ /* 0x000fe400000010ff */
[----:B------:R-:W-:-:S03]  /*5d70*/  LEA.HI.X R5, R90, R11, R5, 0x1, P4 ;  /* 0x0000000b5a057211 */ /* 0x000fc600020f0c05 */
[----:B------:R0:W-:Y:S01]  /*5d80*/  @P3 STG.E.U16 desc[UR36][R8.64], R15 ;  /* 0x0000000f08003986 */ /* 0x0001e2000c101524 */
[----:B------:R-:W-:Y:S05]  /*5d90*/  @!P2 BRA `(.L_x_155) ;  /* 0x000000000004a947 */ /* 0x000fea0003800000 */
[----:B------:R1:W5:Y:S02]  /*5da0*/  LDG.E.LTC128B.U16 R172, desc[UR36][R4.64+0x2] ;  /* 0x0000022404ac7981 */ /* 0x000364000c1e1520 */
.L_x_155:
[----:B------:R-:W-:Y:S05]  /*5db0*/  BSYNC B1 ;  /* 0x0000000000017941 */ /* 0x000fea0003800000 */
.L_x_154:
[----:B-----5:R-:W-:Y:S01]  /*5dc0*/  IMAD.U32 R24, R172, 0x10000, RZ ;  /* 0x00010000ac187824 */ /* 0x020fe200078e00ff */
[----:B------:R-:W-:Y:S01]  /*5dd0*/  ISETP.GT.AND P1, PT, R3, 0x88, PT ;  /* 0x000000880300780c */ /* 0x000fe20003f24270 */
[----:B0-----:R-:W-:Y:S01]  /*5de0*/  IMAD.WIDE.U32 R14, R153, R14, R162 ;  /* 0x0000000e990e7225 */ /* 0x001fe200078e00a2 */
[----:B------:R-:W-:Y:S03]  /*5df0*/  BSSY B1, `(.L_x_156) ;  /* 0x000000e000017945 */ /* 0x000fe60003800000 */
[----:B------:R-:W-:Y:S01]  /*5e00*/  FMUL R24, R24, R155 ;  /* 0x0000009b18187220 */ /* 0x000fe20000400000 */
[----:B------:R-:W-:Y:S01]  /*5e10*/  ISETP.GT.AND P3, PT, R0, RZ, P1 ;  /* 0x000000ff0000720c */ /* 0x000fe20000f64270 */
[----:B------:R-:W-:Y:S01]  /*5e20*/  IMAD.IADD R97, R97, 0x1, R15 ;  /* 0x0000000161617824 */ /* 0x000fe200078e020f */
[----:B------:R-:W-:Y:S01]  /*5e30*/  IADD3 R21, P5, R20, R14, RZ ;  /* 0x0000000e14157210 */ /* 0x000fe20007fbe0ff */
[----:B------:R-:W-:Y:S01]  /*5e40*/  FFMA R24, R25, R154, R24 ;  /* 0x0000009a19187223 */ /* 0x000fe20000000018 */
[----:B------:R-:W-:-:S03]  /*5e50*/  IADD3 R20, P4, R6, R14, RZ ;  /* 0x0000000e06147210 */ /* 0x000fc60007f9e0ff */
[----:B------:R-:W-:Y:S01]  /*5e60*/  IMAD.X R156, R97, 0x1, R157, P5 ;  /* 0x00000001619c7824 */ /* 0x000fe200028e069d */
[----:B------:R-:W-:Y:S02]  /*5e70*/  F2FP.BF16.F32.PACK_AB R24, RZ, R24 ;  /* 0x00000018ff18723e */ /* 0x000fe400000010ff */
[----:B------:R-:W-:-:S03]  /*5e80*/  LEA R14, P5, R21, R10, 0x1 ;  /* 0x0000000a150e7211 */ /* 0x000fc600078a08ff */
[----:B------:R0:W-:Y:S01]  /*5e90*/  @P2 STG.E.U16 desc[UR36][R8.64+0x2], R24 ;  /* 0x0000021808002986 */ /* 0x0001e2000c101524 */
[----:B------:R-:W-:Y:S01]  /*5ea0*/  LEA.HI.X R15, R21, R11, R156, 0x1, P5 ;  /* 0x0000000b150f7211 */ /* 0x000fe200028f0c9c */
[----:B------:R-:W-:Y:S08]  /*5eb0*/  @!P3 BRA `(.L_x_157) ;  /* 0x000000000004b947 */ /* 0x000ff00003800000 */
[----:B------:R2:W5:Y:S02]  /*5ec0*/  LDG.E.LTC128B.U16 R172, desc[UR36][R14.64] ;  /* 0x000000240eac7981 */ /* 0x000564000c1e1520 */
.L_x_157:
[----:B------:R-:W-:Y:S05]  /*5ed0*/  BSYNC B1 ;  /* 0x0000000000017941 */ /* 0x000fea0003800000 */
.L_x_156:
[----:B-----5:R-:W-:Y:S01]  /*5ee0*/  SHF.L.U32 R6, R172, 0x10, RZ ;  /* 0x00000010ac067819 */ /* 0x020fe200000006ff */
[----:B------:R-:W-:Y:S01]  /*5ef0*/  IMAD.X R21, R7, 0x1, R97, P4 ;  /* 0x0000000107157824 */ /* 0x000fe200020e0661 */
[----:B------:R-:W-:Y:S01]  /*5f00*/  ISETP.GT.AND P2, PT, R0, 0x1, P1 ;  /* 0x000000010000780c */ /* 0x000fe20000f44270 */
[----:B------:R-:W-:Y:S02]  /*5f10*/  BSSY B1, `(.L_x_158) ;  /* 0x000000d000017945 */ /* 0x000fe40003800000 */
[----:B------:R-:W-:Y:S01]  /*5f20*/  FMUL R3, R6, R155 ;  /* 0x0000009b06037220 */ /* 0x000fe20000400000 */
[----:B------:R-:W-:Y:S01]  /*5f30*/  IADD3 R6, P4, R8, R165, RZ ;  /* 0x000000a508067210 */ /* 0x000fe20007f9e0ff */
[----:B--2---:R-:W-:-:S04]  /*5f40*/  IMAD.WIDE.U32 R14, R23, R12, R20 ;  /* 0x0000000c170e7225 */ /* 0x004fc800078e0014 */
[----:B------:R-:W-:Y:S01]  /*5f50*/  FFMA R3, R26, R154, R3 ;  /* 0x0000009a1a037223 */ /* 0x000fe20000000003 */
[----:B------:R-:W-:Y:S01]  /*5f60*/  IMAD.X R7, R9, 0x1, R167, P4 ;  /* 0x0000000109077824 */ /* 0x000fe200020e06a7 */
[----:B------:R-:W-:Y:S01]  /*5f70*/  LEA R10, P5, R14, R10, 0x1 ;  /* 0x0000000a0e0a7211 */ /* 0x000fe200078a08ff */
[----:B------:R-:W-:Y:S02]  /*5f80*/  IMAD.IADD R13, R13, 0x1, R15 ;  /* 0x000000010d0d7824 */ /* 0x000fe400078e020f */
[----:B------:R-:W-:-:S03]  /*5f90*/  F2FP.BF16.F32.PACK_AB R3, RZ, R3 ;  /* 0x00000003ff03723e */ /* 0x000fc600000010ff */
[----:B------:R-:W-:Y:S02]  /*5fa0*/  LEA.HI.X R11, R14, R11, R13, 0x1, P5 ;  /* 0x0000000b0e0b7211 */ /* 0x000fe400028f0c0d */
[----:B------:R2:W-:Y:S01]  /*5fb0*/  @P3 STG.E.U16 desc[UR36][R6.64], R3 ;  /* 0x0000000306003986 */ /* 0x0005e2000c101524 */
[----:B------:R-:W-:Y:S05]  /*5fc0*/  @!P2 BRA `(.L_x_159) ;  /* 0x000000000004a947 */ /* 0x000fea0003800000 */
[----:B------:R0:W5:Y:S02]  /*5fd0*/  LDG.E.LTC128B.U16 R172, desc[UR36][R10.64+0x2] ;  /* 0x000002240aac7981 */ /* 0x000164000c1e1520 */
.L_x_159:
[----:B------:R-:W-:Y:S05]  /*5fe0*/  BSYNC B1 ;  /* 0x0000000000017941 */ /* 0x000fea0003800000 */
.L_x_158:
[----:B-----5:R-:W-:Y:S01]  /*5ff0*/  IMAD.U32 R12, R172, 0x10000, RZ ;  /* 0x00010000ac0c7824 */ /* 0x020fe200078e00ff */
[----:B------:R-:W-:Y:S01]  /*6000*/  ISETP.GT.AND P3, PT, R0, 0x8, P0 ;  /* 0x000000080000780c */ /* 0x000fe20000764270 */
[----:B------:R-:W-:Y:S02]  /*6010*/  BSSY B1, `(.L_x_160) ;  /* 0x0000007000017945 */ /* 0x000fe40003800000 */
[----:B------:R-:W-:-:S04]  /*6020*/  FMUL R12, R12, R155 ;  /* 0x0000009b0c0c7220 */ /* 0x000fc80000400000 */
[----:B------:R-:W-:-:S05]  /*6030*/  FFMA R12, R27, R154, R12 ;  /* 0x0000009a1b0c7223 */ /* 0x000fca000000000c */
[----:B------:R-:W-:-:S05]  /*6040*/  F2FP.BF16.F32.PACK_AB R12, RZ, R12 ;  /* 0x0000000cff0c723e */ /* 0x000fca00000010ff */
[----:B------:R0:W-:Y:S01]  /*6050*/  @P2 STG.E.U16 desc[UR36][R6.64+0x2], R12 ;  /* 0x0000020c06002986 */ /* 0x0001e2000c101524 */
[----:B------:R-:W-:Y:S05]  /*6060*/  @!P3 BRA `(.L_x_161) ;  /* 0x000000000004b947 */ /* 0x000fea0003800000 */
[----:B------:R0:W5:Y:S02]  /*6070*/  LDG.E.LTC128B.U16 R172, desc[UR36][R4.64+0x10] ;  /* 0x0000102404ac7981 */ /* 0x000164000c1e1520 */
.L_x_161:
[----:B------:R-:W-:Y:S05]  /*6080*/  BSYNC B1 ;  /* 0x0000000000017941 */ /* 0x000fea0003800000 */
.L_x_160:
[----:B0-2--5:R-:W-:Y:S01]  /*6090*/  IMAD.U32 R6, R172, 0x10000, RZ ;  /* 0x00010000ac067824 */ /* 0x025fe200078e00ff */
[----:B------:R-:W-:Y:S01]  /*60a0*/  ISETP.GT.AND P2, PT, R0, 0x9, P0 ;  /* 0x000000090000780c */ /* 0x000fe20000744270 */
[----:B------:R-:W-:Y:S01]  /*60b0*/  IMAD.MOV.U32 R7, RZ, RZ, R9 ;  /* 0x000000ffff077224 */ /* 0x000fe200078e0009 */
[----:B------:R-:W-:Y:S01]  /*60c0*/  BSSY B1, `(.L_x_162) ;  /* 0x0000008000017945 */ /* 0x000fe20003800000 */
[----:B------:R-:W-:Y:S01]  /*60d0*/  FMUL R3, R6, R155 ;  /* 0x0000009b06037220 */ /* 0x000fe20000400000 */
[----:B------:R-:W-:-:S03]  /*60e0*/  IMAD.MOV.U32 R6, RZ, RZ, R8 ;  /* 0x000000ffff067224 */ /* 0x000fc600078e0008 */
[----:B------:R-:W-:-:S05]  /*60f0*/  FFMA R3, R28, R154, R3 ;  /* 0x0000009a1c037223 */ /* 0x000fca0000000003 */
[----:B------:R-:W-:-:S05]  /*6100*/  F2FP.BF16.F32.PACK_AB R3, RZ, R3 ;  /* 0x00000003ff03723e */ /* 0x000fca00000010ff */
[----:B------:R0:W-:Y:S01]  /*6110*/  @P3 STG.E.U16 desc[UR36][R6.64+0x10], R3 ;  /* 0x0000100306003986 */ /* 0x0001e2000c101524 */
[----:B------:R-:W-:Y:S05]  /*6120*/  @!P2 BRA `(.L_x_163) ;  /* 0x000000000004a947 */ /* 0x000fea0003800000 */
[----:B------:R2:W5:Y:S02]  /*6130*/  LDG.E.LTC128B.U16 R172, desc[UR36][R4.64+0x12] ;  /* 0x0000122404ac7981 */ /* 0x000564000c1e1520 */
.L_x_163:
[----:B------:R-:W-:Y:S05]  /*6140*/  BSYNC B1 ;  /* 0x0000000000017941 */ /* 0x000fea0003800000 */
.L_x_162:
        /* <DEDUP_REMOVED lines=9> */
.L_x_165:
[----:B------:R-:W-:Y:S05]  /*61e0*/  BSYNC B1 ;  /* 0x0000000000017941 */ /* 0x000fea0003800000 */
.L_x_164:
[----:B0----5:R-:W-:Y:S01]  /*61f0*/  SHF.L.U32 R12, R172, 0x10, RZ ;  /* 0x00000010ac0c7819 */ /* 0x021fe200000006ff */
[----:B------:R-:W-:Y:S01]  /*6200*/  BSSY B1, `(.L_x_166) ;  /* 0x000000a000017945 */ /* 0x000fe20003800000 */
[----:B------:R-:W-:Y:S02]  /*6210*/  IADD3 R8, P3, R165, R8, RZ ;  /* 0x00000008a5087210 */ /* 0x000fe40007f7e0ff */
[----:B------:R-:W-:Y:S01]  /*6220*/  ISETP.GT.AND P2, PT, R0, 0x9, P1 ;  /* 0x000000090000780c */ /* 0x000fe20000f44270 */
[----:B------:R-:W-:Y:S02]  /*6230*/  FMUL R3, R12, R155 ;  /* 0x0000009b0c037220 */ /* 0x000fe40000400000 */
[----:B------:R-:W-:Y:S02]  /*6240*/  IMAD.X R9, R167, 0x1, R9, P3 ;  /* 0x00000001a7097824 */ /* 0x000fe400018e0609 */
[----:B------:R-:W-:-:S05]  /*6250*/  FFMA R3, R30, R154, R3 ;  /* 0x0000009a1e037223 */ /* 0x000fca0000000003 */
[----:B------:R-:W-:-:S05]  /*6260*/  F2FP.BF16.F32.PACK_AB R3, RZ, R3 ;  /* 0x00000003ff03723e */ /* 0x000fca00000010ff */
[----:B------:R0:W-:Y:S01]  /*6270*/  @P4 STG.E.U16 desc[UR36][R8.64+0x10], R3 ;  /* 0x0000100308004986 */ /* 0x0001e2000c101524 */
[----:B------:R-:W-:Y:S05]  /*6280*/  @!P2 BRA `(.L_x_167) ;  /* 0x000000000004a947 */ /* 0x000fea0003800000 */
[----:B------:R0:W5:Y:S02]  /*6290*/  LDG.E.LTC128B.U16 R172, desc[UR36][R10.64+0x12] ;  /* 0x000012240aac7981 */ /* 0x000164000c1e1520 */
.L_x_167:
[----:B------:R-:W-:Y:S05]  /*62a0*/  BSYNC B1 ;  /* 0x0000000000017941 */ /* 0x000fea0003800000 */
.L_x_166:
[----:B0----5:R-:W-:Y:S01]  /*62b0*/  IMAD.U32 R8, R172, 0x10000, RZ ;  /* 0x00010000ac087824 */ /* 0x021fe200078e00ff */
[----:B------:R-:W-:Y:S01]  /*62c0*/  ISETP.GT.AND P3, PT, R0, 0x10, P0 ;  /* 0x000000100000780c */ /* 0x000fe20000764270 */
[----:B------:R-:W-:Y:S02]  /*62d0*/  BSSY B1, `(.L_x_168) ;  /* 0x0000009000017945 */ /* 0x000fe40003800000 */
[----:B------:R-:W-:-:S04]  /*62e0*/  FMUL R8, R8, R155 ;  /* 0x0000009b08087220 */ /* 0x000fc80000400000 */
[----:B------:R-:W-:Y:S01]  /*62f0*/  FFMA R31, R31, R154, R8 ;  /* 0x0000009a1f1f7223 */ /* 0x000fe20000000008 */
[----:B------:R-:W-:-:S04]  /*6300*/  IADD3 R8, P4, P5, R165, R158, R93 ;  /* 0x0000009ea5087210 */ /* 0x000fc80007d9e05d */
[----:B------:R-:W-:Y:S02]  /*6310*/  F2FP.BF16.F32.PACK_AB R31, RZ, R31 ;  /* 0x0000001fff1f723e */ /* 0x000fe400000010ff */
[----:B------:R-:W-:-:S05]  /*6320*/  IADD3.X R9, R167, R159, R95, P4, P5 ;  /* 0x0000009fa7097210 */ /* 0x000fca00027ea45f */
[----:B------:R0:W-:Y:S01]  /*6330*/  @P2 STG.E.U16 desc[UR36][R8.64+0x12], R31 ;  /* 0x0000121f08002986 */ /* 0x0001e2000c101524 */
[----:B------:R-:W-:Y:S05]  /*6340*/  @!P3 BRA `(.L_x_169) ;  /* 0x000000000004b947 */ /* 0x000fea0003800000 */
[----:B------:R0:W5:Y:S02]  /*6350*/  LDG.E.LTC128B.U16 R172, desc[UR36][R4.64+0x20] ;  /* 0x0000202404ac7981 */ /* 0x000164000c1e1520 */
.L_x_169:
[----:B------:R-:W-:Y:S05]  /*6360*/  BSYNC B1 ;  /* 0x0000000000017941 */ /* 0x000fea0003800000 */
.L_x_168:
        /* <DEDUP_REMOVED lines=9> */
.L_x_171:
[----:B------:R-:W-:Y:S05]  /*6400*/  BSYNC B1 ;  /* 0x0000000000017941 */ /* 0x000fea0003800000 */
.L_x_170:
        /* <DEDUP_REMOVED lines=9> */
.L_x_173:
[----:B------:R-:W-:Y:S05]  /*64a0*/  BSYNC B1 ;  /* 0x0000000000017941 */ /* 0x000fea0003800000 */
.L_x_172:
[----:B0----5:R-:W-:Y:S01]  /*64b0*/  IMAD.U32 R12, R172, 0x10000, RZ ;  /* 0x00010000ac0c7824 */ /* 0x021fe200078e00ff */
        /* <DEDUP_REMOVED lines=8> */
.L_x_175:
[----:B------:R-:W-:Y:S05]  /*6540*/  BSYNC B1 ;  /* 0x0000000000017941 */ /* 0x000fea0003800000 */
.L_x_174:
        /* <DEDUP_REMOVED lines=9> */
.L_x_177:
[----:B------:R-:W-:Y:S05]  /*65e0*/  BSYNC B1 ;  /* 0x0000000000017941 */ /* 0x000fea0003800000 */
.L_x_176:
        /* <DEDUP_REMOVED lines=9> */
.L_x_179:
[----:B------:R-:W-:Y:S05]  /*6680*/  BSYNC B1 ;  /* 0x0000000000017941 */ /* 0x000fea0003800000 */
.L_x_178:
        /* <DEDUP_REMOVED lines=9> */
.L_x_181:
[----:B------:R-:W-:Y:S05]  /*6720*/  BSYNC B1 ;  /* 0x0000000000017941 */ /* 0x000fea0003800000 */
.L_x_180:
[----:B0----5:R-:W-:Y:S01]  /*6730*/  SHF.L.U32 R12, R172, 0x10, RZ ;  /* 0x00000010ac0c7819 */ /* 0x021fe200000006ff */
[----:B------:R-:W-:Y:S01]  /*6740*/  BSSY B1, `(.L_x_182) ;  /* 0x0000008000017945 */ /* 0x000fe20003800000 */
[----:B------:R-:W-:-:S03]  /*6750*/  ISETP.GT.AND P2, PT, R0, 0x19, P1 ;  /* 0x000000190000780c */ /* 0x000fc60000f44270 */
[----:B------:R-:W-:-:S04]  /*6760*/  FMUL R3, R12, R155 ;  /* 0x0000009b0c037220 */ /* 0x000fc80000400000 */
[----:B------:R-:W-:-:S05]  /*6770*/  FFMA R3, R38, R154, R3 ;  /* 0x0000009a26037223 */ /* 0x000fca0000000003 */
[----:B------:R-:W-:-:S05]  /*6780*/  F2FP.BF16.F32.PACK_AB R3, RZ, R3 ;  /* 0x00000003ff03723e */ /* 0x000fca00000010ff */
[----:B------:R0:W-:Y:S01]  /*6790*/  @P3 STG.E.U16 desc[UR36][R8.64+0x30], R3 ;  /* 0x0000300308003986 */ /* 0x0001e2000c101524 */
[----:B------:R-:W-:Y:S05]  /*67a0*/  @!P2 BRA `(.L_x_183) ;  /* 0x000000000004a947 */ /* 0x000fea0003800000 */
[----:B------:R0:W5:Y:S02]  /*67b0*/  LDG.E.LTC128B.U16 R172, desc[UR36][R10.64+0x32] ;  /* 0x000032240aac7981 */ /* 0x000164000c1e1520 */
.L_x_183:
[----:B------:R-:W-:Y:S05]  /*67c0*/  BSYNC B1 ;  /* 0x0000000000017941 */ /* 0x000fea0003800000 */
.L_x_182:
        /* <DEDUP_REMOVED lines=9> */
.L_x_185:
[----:B------:R-:W-:Y:S05]  /*6860*/  BSYNC B1 ;  /* 0x0000000000017941 */ /* 0x000fea0003800000 */
.L_x_184:
        /* <DEDUP_REMOVED lines=9> */
.L_x_187:
[----:B------:R-:W-:Y:S05]  /*6900*/  BSYNC B1 ;  /* 0x0000000000017941 */ /* 0x000fea0003800000 */
.L_x_186:
        /* <DEDUP_REMOVED lines=9> */
.L_x_189:
[----:B------:R-:W-:Y:S05]  /*69a0*/  BSYNC B1 ;  /* 0x0000000000017941 */ /* 0x000fea0003800000 */
.L_x_188:
        /* <DEDUP_REMOVED lines=9> */
.L_x_191:
[----:B------:R-:W-:Y:S05]  /*6a40*/  BSYNC B1 ;  /* 0x0000000000017941 */ /* 0x000fea0003800000 */
.L_x_190:
        /* <DEDUP_REMOVED lines=9> */
.L_x_193:
[----:B------:R-:W-:Y:S05]  /*6ae0*/  BSYNC B1 ;  /* 0x0000000000017941 */ /* 0x000fea0003800000 */
.L_x_192:
        /* <DEDUP_REMOVED lines=9> */
.L_x_195:
[----:B------:R-:W-:Y:S05]  /*6b80*/  BSYNC B1 ;  /* 0x0000000000017941 */ /* 0x000fea0003800000 */
.L_x_194:
        /* <DEDUP_REMOVED lines=9> */
.L_x_197:
[----:B------:R-:W-:Y:S05]  /*6c20*/  BSYNC B1 ;  /* 0x0000000000017941 */ /* 0x000fea0003800000 */
.L_x_196:
        /* <DEDUP_REMOVED lines=9> */
.L_x_199:
[----:B------:R-:W-:Y:S05]  /*6cc0*/  BSYNC B1 ;  /* 0x0000000000017941 */ /* 0x000fea0003800000 */
.L_x_198:
[----:B-----5:R-:W-:Y:S01]  /*6cd0*/  SHF.L.U32 R12, R172, 0x10, RZ ;  /* 0x00000010ac0c7819 */ /* 0x020fe200000006ff */
        /* <DEDUP_REMOVED lines=8> */
.L_x_201:
[----:B------:R-:W-:Y:S05]  /*6d60*/  BSYNC B1 ;  /* 0x0000000000017941 */ /* 0x000fea0003800000 */
.L_x_200:
        /* <DEDUP_REMOVED lines=9> */
.L_x_203:
[----:B------:R-:W-:Y:S05]  /*6e00*/  BSYNC B1 ;  /* 0x0000000000017941 */ /* 0x000fea0003800000 */
.L_x_202:
        /* <DEDUP_REMOVED lines=9> */
.L_x_205:
[----:B------:R-:W-:Y:S05]  /*6ea0*/  BSYNC B1 ;  /* 0x0000000000017941 */ /* 0x000fea0003800000 */
.L_x_204:
        /* <DEDUP_REMOVED lines=9> */
.L_x_207:
[----:B------:R-:W-:Y:S05]  /*6f40*/  BSYNC B1 ;  /* 0x0000000000017941 */ /* 0x000fea0003800000 */
.L_x_206:
        /* <DEDUP_REMOVED lines=9> */
.L_x_209:
[----:B------:R-:W-:Y:S05]  /*6fe0*/  BSYNC B1 ;  /* 0x0000000000017941 */ /* 0x000fea0003800000 */
.L_x_208:
        /* <DEDUP_REMOVED lines=9> */
.L_x_211:
[----:B------:R-:W-:Y:S05]  /*7080*/  BSYNC B1 ;  /* 0x0000000000017941 */ /* 0x000fea0003800000 */
.L_x_210:
        /* <DEDUP_REMOVED lines=9> */
.L_x_213:
[----:B------:R-:W-:Y:S05]  /*7120*/  BSYNC B1 ;  /* 0x0000000000017941 */ /* 0x000fea0003800000 */
.L_x_212:
        /* <DEDUP_REMOVED lines=9> */
.L_x_215:
[----:B------:R-:W-:Y:S05]  /*71c0*/  BSYNC B1 ;  /* 0x0000000000017941 */ /* 0x000fea0003800000 */
.L_x_214:
        /* <DEDUP_REMOVED lines=9> */
.L_x_217:
[----:B------:R-:W-:Y:S05]  /*7260*/  BSYNC B1 ;  /* 0x0000000000017941 */ /* 0x000fea0003800000 */
.L_x_216:
        /* <DEDUP_REMOVED lines=9> */
.L_x_219:
[----:B------:R-:W-:Y:S05]  /*7300*/  BSYNC B1 ;  /* 0x0000000000017941 */ /* 0x000fea0003800000 */
.L_x_218:
        /* <DEDUP_REMOVED lines=9> */
.L_x_221:
[----:B------:R-:W-:Y:S05]  /*73a0*/  BSYNC B1 ;  /* 0x0000000000017941 */ /* 0x000fea0003800000 */
.L_x_220:
        /* <DEDUP_REMOVED lines=9> */
.L_x_223:
[----:B------:R-:W-:Y:S05]  /*7440*/  BSYNC B1 ;  /* 0x0000000000017941 */ /* 0x000fea0003800000 */
.L_x_222:
        /* <DEDUP_REMOVED lines=9> */
.L_x_225:
[----:B------:R-:W-:Y:S05]  /*74e0*/  BSYNC B1 ;  /* 0x0000000000017941 */ /* 0x000fea0003800000 */
.L_x_224:
        /* <DEDUP_REMOVED lines=9> */
.L_x_227:
[----:B------:R-:W-:Y:S05]  /*7580*/  BSYNC B1 ;  /* 0x0000000000017941 */ /* 0x000fea0003800000 */
.L_x_226:
        /* <DEDUP_REMOVED lines=9> */
.L_x_229:
[----:B------:R-:W-:Y:S05]  /*7620*/  BSYNC B1 ;  /* 0x0000000000017941 */ /* 0x000fea0003800000 */
.L_x_228:
        /* <DEDUP_REMOVED lines=9> */
.L_x_231:
[----:B------:R-:W-:Y:S05]  /*76c0*/  BSYNC B1 ;  /* 0x0000000000017941 */ /* 0x000fea0003800000 */
.L_x_230:
        /* <DEDUP_REMOVED lines=9> */
.L_x_233:
[----:B------:R-:W-:Y:S05]  /*7760*/  BSYNC B1 ;  /* 0x0000000000017941 */ /* 0x000fea0003800000 */
.L_x_232:
        /* <DEDUP_REMOVED lines=9> */
.L_x_235:
[----:B------:R-:W-:Y:S05]  /*7800*/  BSYNC B1 ;  /* 0x0000000000017941 */ /* 0x000fea0003800000 */
.L_x_234:
        /* <DEDUP_REMOVED lines=9> */
.L_x_237:
[----:B------:R-:W-:Y:S05]  /*78a0*/  BSYNC B1 ;  /* 0x0000000000017941 */ /* 0x000fea0003800000 */
.L_x_236:
        /* <DEDUP_REMOVED lines=9> */
.L_x_239:
[----:B------:R-:W-:Y:S05]  /*7940*/  BSYNC B1 ;  /* 0x0000000000017941 */ /* 0x000fea0003800000 */
.L_x_238:
        /* <DEDUP_REMOVED lines=9> */
.L_x_241:
[----:B------:R-:W-:Y:S05]  /*79e0*/  BSYNC B1 ;  /* 0x0000000000017941 */ /* 0x000fea0003800000 */
.L_x_240:
        /* <DEDUP_REMOVED lines=9> */
.L_x_243:
[----:B------:R-:W-:Y:S05]  /*7a80*/  BSYNC B1 ;  /* 0x0000000000017941 */ /* 0x000fea0003800000 */
.L_x_242:
        /* <DEDUP_REMOVED lines=9> */
.L_x_245:
[----:B------:R-:W-:Y:S05]  /*7b20*/  BSYNC B1 ;  /* 0x0000000000017941 */ /* 0x000fea0003800000 */
.L_x_244:
        /* <DEDUP_REMOVED lines=9> */
.L_x_247:
[----:B------:R-:W-:Y:S05]  /*7bc0*/  BSYNC B1 ;  /* 0x0000000000017941 */ /* 0x000fea0003800000 */
.L_x_246:
        /* <DEDUP_REMOVED lines=9> */
.L_x_249:
[----:B------:R-:W-:Y:S05]  /*7c60*/  BSYNC B1 ;  /* 0x0000000000017941 */ /* 0x000fea0003800000 */
.L_x_248:
        /* <DEDUP_REMOVED lines=9> */
.L_x_251:
[----:B------:R-:W-:Y:S05]  /*7d00*/  BSYNC B1 ;  /* 0x0000000000017941 */ /* 0x000fea0003800000 */
.L_x_250:
        /* <DEDUP_REMOVED lines=9> */
.L_x_253:
[----:B------:R-:W-:Y:S05]  /*7da0*/  BSYNC B1 ;  /* 0x0000000000017941 */ /* 0x000fea0003800000 */
.L_x_252:
        /* <DEDUP_REMOVED lines=9> */
.L_x_255:
[----:B------:R-:W-:Y:S05]  /*7e40*/  BSYNC B1 ;  /* 0x0000000000017941 */ /* 0x000fea0003800000 */
.L_x_254:
        /* <DEDUP_REMOVED lines=9> */
.L_x_257:
[----:B------:R-:W-:Y:S05]  /*7ee0*/  BSYNC B1 ;  /* 0x0000000000017941 */ /* 0x000fea0003800000 */
.L_x_256:
        /* <DEDUP_REMOVED lines=9> */
.L_x_259:
[----:B------:R-:W-:Y:S05]  /*7f80*/  BSYNC B1 ;  /* 0x0000000000017941 */ /* 0x000fea0003800000 */
.L_x_258:
        /* <DEDUP_REMOVED lines=9> */
.L_x_261:
[----:B------:R-:W-:Y:S05]  /*8020*/  BSYNC B1 ;  /* 0x0000000000017941 */ /* 0x000fea0003800000 */
.L_x_260:
        /* <DEDUP_REMOVED lines=9> */
.L_x_263:
[----:B------:R-:W-:Y:S05]  /*80c0*/  BSYNC B1 ;  /* 0x0000000000017941 */ /* 0x000fea0003800000 */
.L_x_262:
        /* <DEDUP_REMOVED lines=9> */
.L_x_265:
[----:B------:R-:W-:Y:S05]  /*8160*/  BSYNC B1 ;  /* 0x0000000000017941 */ /* 0x000fea0003800000 */
.L_x_264:
        /* <DEDUP_REMOVED lines=9> */
.L_x_267:
[----:B------:R-:W-:Y:S05]  /*8200*/  BSYNC B1 ;  /* 0x0000000000017941 */ /* 0x000fea0003800000 */
.L_x_266:
        /* <DEDUP_REMOVED lines=9> */
.L_x_269:
[----:B------:R-:W-:Y:S05]  /*82a0*/  BSYNC B1 ;  /* 0x0000000000017941 */ /* 0x000fea0003800000 */
.L_x_268:
        /* <DEDUP_REMOVED lines=9> */
.L_x_271:
[----:B------:R-:W-:Y:S05]  /*8340*/  BSYNC B1 ;  /* 0x0000000000017941 */ /* 0x000fea0003800000 */
.L_x_270:
        /* <DEDUP_REMOVED lines=9> */
.L_x_273:
[----:B------:R-:W-:Y:S05]  /*83e0*/  BSYNC B1 ;  /* 0x0000000000017941 */ /* 0x000fea0003800000 */
.L_x_272:
        /* <DEDUP_REMOVED lines=9> */
.L_x_275:
[----:B------:R-:W-:Y:S05]  /*8480*/  BSYNC B1 ;  /* 0x0000000000017941 */ /* 0x000fea0003800000 */
.L_x_274:
[----:B012--5:R-:W-:Y:S01]  /*8490*/  IMAD.U32 R4, R172, 0x10000, RZ ;  /* 0x00010000ac047824 */ /* 0x027fe200078e00ff */
        /* <DEDUP_REMOVED lines=8> */
.L_x_277:
[----:B------:R-:W-:Y:S05]  /*8520*/  BSYNC B1 ;  /* 0x0000000000017941 */ /* 0x000fea0003800000 */
.L_x_276:
[----:B0----5:R-:W-:Y:S01]  /*8530*/  IMAD.U32 R4, R172, 0x10000, RZ ;  /* 0x00010000ac047824 */ /* 0x021fe200078e00ff */
[----:B------:R-:W-:Y:S01]  /*8540*/  ISETP.GT.AND P1, PT, R0, 0x79, P1 ;  /* 0x000000790000780c */ /* 0x000fe20000f24270 */
[----:B------:R-:W-:Y:S01]  /*8550*/  @P2 IMAD.MOV.U32 R5, RZ, RZ, R9 ;  /* 0x000000ffff052224 */ /* 0x000fe200078e0009 */
[----:B------:R-:W-:Y:S01]  /*8560*/  BSSY B1, `(.L_x_278) ;  /* 0x0000008000017945 */ /* 0x000fe20003800000 */
[----:B------:R-:W-:Y:S01]  /*8570*/  FMUL R3, R4, R155 ;  /* 0x0000009b04037220 */ /* 0x000fe20000400000 */
[----:B------:R-:W-:-:S03]  /*8580*/  @P2 IMAD.MOV.U32 R4, RZ, RZ, R8 ;  /* 0x000000ffff042224 */ /* 0x000fc600078e0008 */
[----:B------:R-:W-:-:S05]  /*8590*/  FFMA R3, R86, R154, R3 ;  /* 0x0000009a56037223 */ /* 0x000fca0000000003 */
[----:B------:R-:W-:-:S05]  /*85a0*/  F2FP.BF16.F32.PACK_AB R3, RZ, R3 ;  /* 0x00000003ff03723e */ /* 0x000fca00000010ff */
[----:B------:R0:W-:Y:S01]  /*85b0*/  @P2 STG.E.U16 desc[UR36][R4.64+0xf0], R3 ;  /* 0x0000f00304002986 */ /* 0x0001e2000c101524 */
[----:B------:R-:W-:Y:S05]  /*85c0*/  @!P1 BRA `(.L_x_279) ;  /* 0x0000000000049947 */ /* 0x000fea0003800000 */
[----:B------:R2:W5:Y:S02]  /*85d0*/  LDG.E.LTC128B.U16 R172, desc[UR36][R10.64+0xf2] ;  /* 0x0000f2240aac7981 */ /* 0x000564000c1e1520 */
.L_x_279:
[----:B------:R-:W-:Y:S05]  /*85e0*/  BSYNC B1 ;  /* 0x0000000000017941 */ /* 0x000fea0003800000 */
.L_x_278:
[----:B------:R-:W-:Y:S05]  /*85f0*/  @!P1 BRA `(.L_x_280) ;  /* 0x00000024004c9947 */ /* 0x000fea0003800000 */
[----:B-----5:R-:W-:-:S04]  /*8600*/  IMAD.U32 R172, R172, 0x10000, RZ ;  /* 0x00010000acac7824 */ /* 0x020fc800078e00ff */
[----:B------:R-:W-:-:S04]  /*8610*/  FMUL R172, R172, R155 ;  /* 0x0000009bacac7220 */ /* 0x000fc80000400000 */
[----:B------:R-:W-:-:S05]  /*8620*/  FFMA R172, R87, R154, R172 ;  /* 0x0000009a57ac7223 */ /* 0x000fca00000000ac */
[----:B------:R-:W-:-:S05]  /*8630*/  F2FP.BF16.F32.PACK_AB R172, RZ, R172 ;  /* 0x000000acffac723e */ /* 0x000fca00000010ff */
[----:B------:R0:W-:Y:S01]  /*8640*/  STG.E.U16 desc[UR36][R8.64+0xf2], R172 ;  /* 0x0000f2ac08007986 */ /* 0x0001e2000c101524 */
[----:B------:R-:W-:Y:S05]  /*8650*/  BRA `(.L_x_280) ;  /* 0x0000002400347947 */ /* 0x000fea0003800000 */
.L_x_29:
[----:B------:R-:W-:Y:S01]  /*8660*/  ULDC.64 UR4, c[0x0][0x5c0] ;  /* 0x0001700000047ab9 */ /* 0x000fe20000000a00 */
[-C--:B------:R-:W-:Y:S01]  /*8670*/  FMUL R88, R88, R154.reuse ;  /* 0x0000009a58587220 */ /* 0x080fe20000400000 */
[----:B------:R-:W-:Y:S01]  /*8680*/  LEA R8, P0, R166, UR4, 0x1 ;  /* 0x00000004a6087c11 */ /* 0x000fe2000f8008ff */
[----:B------:R-:W-:Y:S01]  /*8690*/  IMAD.SHL.U32 R7, R4, 0x10, RZ ;  /* 0x0000001004077824 */ /* 0x000fe200078e00ff */
[----:B------:R-:W-:Y:S01]  /*86a0*/  ISETP.GT.AND P2, PT, R0, 0x1, P3 ;  /* 0x000000010000780c */ /* 0x000fe20001f44270 */
[-C--:B------:R-:W-:Y:S01]  /*86b0*/  FMUL R89, R89, R154.reuse ;  /* 0x0000009a59597220 */ /* 0x080fe20000400000 */
[----:B------:R-:W-:Y:S01]  /*86c0*/  LEA.HI.X R9, R166, UR5, R169, 0x1, P0 ;  /* 0x00000005a6097c11 */ /* 0x000fe200080f0ca9 */
[-C--:B------:R-:W-:Y:S01]  /*86d0*/  FMUL R90, R90, R154.reuse ;  /* 0x0000009a5a5a7220 */ /* 0x080fe20000400000 */
[----:B------:R-:W-:Y:S01]  /*86e0*/  ISETP.GT.AND P0, PT, R3, 0x8, PT ;  /* 0x000000080300780c */ /* 0x000fe20003f04270 */
[----:B------:R-:W-:Y:S01]  /*86f0*/  FMUL R91, R91, R154 ;  /* 0x0000009a5b5b7220 */ /* 0x000fe20000400000 */
[----:B------:R-:W-:Y:S01]  /*8700*/  F2FP.BF16.F32.PACK_AB R88, RZ, R88 ;  /* 0x00000058ff58723e */ /* 0x000fe200000010ff */
[-C--:B------:R-:W-:Y:S01]  /*8710*/  FMUL R92, R92, R154.reuse ;  /* 0x0000009a5c5c7220 */ /* 0x080fe20000400000 */
[----:B------:R-:W-:Y:S01]  /*8720*/  ISETP.GT.AND P4, PT, R0, RZ, P0 ;  /* 0x000000ff0000720c */ /* 0x000fe20000784270 */
[----:B------:R-:W-:Y:S01]  /*8730*/  FMUL R93, R93, R154 ;  /* 0x0000009a5d5d7220 */ /* 0x000fe20000400000 */
[----:B------:R-:W-:Y:S01]  /*8740*/  SHF.L.U64.HI R6, R4, 0x4, R5 ;  /* 0x0000000404067819 */ /* 0x000fe20000010205 */
[----:B------:R-:W-:Y:S01]  /*8750*/  @P1 STG.E.U16 desc[UR36][R8.64], R88 ;  /* 0x0000005808001986 */ /* 0x000fe2000c101524 */
[----:B------:R-:W-:Y:S01]  /*8760*/  IADD3 R10, P5, R7, R8, RZ ;  /* 0x00000008070a7210 */ /* 0x000fe20007fbe0ff */
[-C--:B------:R-:W-:Y:S01]  /*8770*/  FMUL R94, R94, R154.reuse ;  /* 0x0000009a5e5e7220 */ /* 0x080fe20000400000 */
[----:B------:R-:W-:Y:S01]  /*8780*/  ISETP.GT.AND P1, PT, R0, 0x1, P0 ;  /* 0x000000010000780c */ /* 0x000fe20000724270 */
[----:B------:R-:W-:Y:S01]  /*8790*/  FMUL R95, R95, R154 ;  /* 0x0000009a5f5f7220 */ /* 0x000fe20000400000 */
[----:B------:R-:W-:Y:S01]  /*87a0*/  F2FP.BF16.F32.PACK_AB R89, RZ, R89 ;  /* 0x00000059ff59723e */ /* 0x000fe200000010ff */
[----:B------:R-:W-:Y:S01]  /*87b0*/  IMAD.X R11, R6, 0x1, R9, P5 ;  /* 0x00000001060b7824 */ /* 0x000fe200028e0609 */
[----:B------:R-:W-:Y:S01]  /*87c0*/  F2FP.BF16.F32.PACK_AB R90, RZ, R90 ;  /* 0x0000005aff5a723e */ /* 0x000fe200000010ff */
[-C--:B------:R-:W-:Y:S01]  /*87d0*/  FMUL R96, R96, R154.reuse ;  /* 0x0000009a60607220 */ /* 0x080fe20000400000 */
[----:B------:R-:W-:Y:S01]  /*87e0*/  F2FP.BF16.F32.PACK_AB R91, RZ, R91 ;  /* 0x0000005bff5b723e */ /* 0x000fe200000010ff */
[----:B------:R-:W-:Y:S01]  /*87f0*/  @P2 STG.E.U16 desc[UR36][R8.64+0x2], R89 ;  /* 0x0000025908002986 */ /* 0x000fe2000c101524 */
[C---:B------:R-:W-:Y:S01]  /*8800*/  ISETP.GT.AND P5, PT, R0.reuse, 0x9, P3 ;  /* 0x000000090000780c */ /* 0x040fe20001fa4270 */
[-C--:B------:R-:W-:Y:S01]  /*8810*/  FMUL R97, R97, R154.reuse ;  /* 0x0000009a61617220 */ /* 0x080fe20000400000 */
[C---:B------:R-:W-:Y:S01]  /*8820*/  ISETP.GT.AND P2, PT, R0.reuse, 0x8, P0 ;  /* 0x000000080000780c */ /* 0x040fe20000744270 */
[----:B------:R-:W-:Y:S01]  /*8830*/  @P4 STG.E.U16 desc[UR36][R10.64], R90 ;  /* 0x0000005a0a004986 */ /* 0x000fe2000c101524 */
[----:B------:R-:W-:Y:S01]  /*8840*/  ISETP.GT.AND P4, PT, R0, 0x8, P3 ;  /* 0x000000080000780c */ /* 0x000fe20001f84270 */
[----:B------:R-:W-:Y:S01]  /*8850*/  FMUL R98, R98, R154 ;  /* 0x0000009a62627220 */ /* 0x000fe20000400000 */
[----:B------:R-:W-:Y:S01]  /*8860*/  F2FP.BF16.F32.PACK_AB R92, RZ, R92 ;  /* 0x0000005cff5c723e */ /* 0x000fe200000010ff */
[----:B------:R-:W-:Y:S01]  /*8870*/  @P1 STG.E.U16 desc[UR36][R10.64+0x2], R91 ;  /* 0x0000025b0a001986 */ /* 0x000fe2000c101524 */
[----:B------:R-:W-:Y:S01]  /*8880*/  ISETP.GT.AND P1, PT, R0, 0x9, P0 ;  /* 0x000000090000780c */ /* 0x000fe20000724270 */
[-C--:B------:R-:W-:Y:S01]  /*8890*/  FMUL R99, R99, R154.reuse ;  /* 0x0000009a63637220 */ /* 0x080fe20000400000 */
[----:B------:R-:W-:Y:S01]  /*88a0*/  F2FP.BF16.F32.PACK_AB R93, RZ, R93 ;  /* 0x0000005dff5d723e */ /* 0x000fe200000010ff */
[----:B------:R-:W-:Y:S01]  /*88b0*/  FMUL R100, R100, R154 ;  /* 0x0000009a64647220 */ /* 0x000fe20000400000 */
[----:B------:R-:W-:Y:S01]  /*88c0*/  F2FP.BF16.F32.PACK_AB R94, RZ, R94 ;  /* 0x0000005eff5e723e */ /* 0x000fe200000010ff */
[-C--:B------:R-:W-:Y:S01]  /*88d0*/  FMUL R101, R101, R154.reuse ;  /* 0x0000009a65657220 */ /* 0x080fe20000400000 */
[----:B------:R-:W-:Y:S01]  /*88e0*/  F2FP.BF16.F32.PACK_AB R95, RZ, R95 ;  /* 0x0000005fff5f723e */ /* 0x000fe200000010ff */
[----:B------:R-:W-:Y:S01]  /*88f0*/  FMUL R102, R102, R154 ;  /* 0x0000009a66667220 */ /* 0x000fe20000400000 */
[----:B------:R-:W-:Y:S01]  /*8900*/  F2FP.BF16.F32.PACK_AB R96, RZ, R96 ;  /* 0x00000060ff60723e */ /* 0x000fe200000010ff */
[----:B------:R-:W-:Y:S01]  /*8910*/  @P4 STG.E.U16 desc[UR36][R8.64+0x10], R92 ;  /* 0x0000105c08004986 */ /* 0x000fe2000c101524 */
[C---:B------:R-:W-:Y:S01]  /*8920*/  ISETP.GT.AND P4, PT, R0.reuse, 0x10, P3 ;  /* 0x000000100000780c */ /* 0x040fe20001f84270 */
[-C--:B------:R-:W-:Y:S01]  /*8930*/  FMUL R103, R103, R154.reuse ;  /* 0x0000009a67677220 */ /* 0x080fe20000400000 */
[----:B------:R-:W-:Y:S01]  /*8940*/  F2FP.BF16.F32.PACK_AB R97, RZ, R97 ;  /* 0x00000061ff61723e */ /* 0x000fe200000010ff */
[----:B------:R-:W-:Y:S01]  /*8950*/  @P5 STG.E.U16 desc[UR36][R8.64+0x12], R93 ;  /* 0x0000125d08005986 */ /* 0x000fe2000c101524 */
[----:B------:R-:W-:Y:S01]  /*8960*/  ISETP.GT.AND P5, PT, R0, 0x11, P0 ;  /* 0x000000110000780c */ /* 0x000fe200007a4270 */
        /* <DEDUP_REMOVED lines=74> */
[-C--:B------:R-:W-:Y:S01]  /*8e10*/  FMUL R125, R125, R154.reuse ;  /* 0x0000009a7d7d7220 */ /* 0x080fe20000400000 */
[----:B------:R-:W-:Y:S01]  /*8e20*/  F2FP.BF16.F32.PACK_AB R119, RZ, R119 ;  /* 0x00000077ff77723e */ /* 0x000fe200000010ff */
[----:B------:R-:W-:Y:S01]  /*8e30*/  FMUL R126, R126, R154 ;  /* 0x0000009a7e7e7220 */ /* 0x000fe20000400000 */
[----:B------:R-:W-:Y:S01]  /*8e40*/  F2FP.BF16.F32.PACK_AB R120, RZ, R120 ;  /* 0x00000078ff78723e */ /* 0x000fe200000010ff */
        /* <DEDUP_REMOVED lines=87> */
[----:B------:R-:W-:Y:S01]  /*93c0*/  SHF.L.U64.HI R15, R4, 0x8, R5 ;  /* 0x00000008040f7819 */ /* 0x000fe20000010205 */
[----:B------:R-:W-:Y:S01]  /*93d0*/  @P2 STG.E.U16 desc[UR36][R8.64+0xa2], R129 ;  /* 0x0000a28108002986 */ /* 0x000fe2000c101524 */
[----:B------:R-:W-:Y:S01]  /*93e0*/  ISETP.GT.AND P2, PT, R0, 0x59, P3 ;  /* 0x000000590000780c */ /* 0x000fe20001f44270 */
[-C--:B------:R-:W-:Y:S01]  /*93f0*/  FMUL R25, R25, R154.reuse ;  /* 0x0000009a19197220 */ /* 0x080fe20000400000 */
[----:B------:R-:W-:Y:S01]  /*9400*/  SHF.L.U32 R21, R4, 0x8, RZ ;  /* 0x0000000804157819 */ /* 0x000fe200000006ff */
[----:B------:R-:W-:Y:S01]  /*9410*/  @P5 STG.E.U16 desc[UR36][R10.64+0xa0], R130 ;  /* 0x0000a0820a005986 */ /* 0x000fe2000c101524 */
[----:B------:R-:W-:Y:S01]  /*9420*/  ISETP.GT.AND P5, PT, R0, 0x58, P0 ;  /* 0x000000580000780c */ /* 0x000fe200007a4270 */
        /* <DEDUP_REMOVED lines=26> */
[-C--:B------:R-:W-:Y:S01]  /*95d0*/  FMUL R32, R32, R154.reuse ;  /* 0x0000009a20207220 */ /* 0x080fe20000400000 */
[----:B------:R-:W-:Y:S01]  /*95e0*/  F2FP.BF16.F32.PACK_AB R25, RZ, R25 ;  /* 0x00000019ff19723e */ /* 0x000fe200000010ff */
[----:B------:R-:W-:Y:S01]  /*95f0*/  FMUL R33, R33, R154 ;  /* 0x0000009a21217220 */ /* 0x000fe20000400000 */
        /* <DEDUP_REMOVED lines=26> */
[----:B------:R-:W-:Y:S01]  /*97a0*/  F2FP.BF16.F32.PACK_AB R33, RZ, R33 ;  /* 0x00000021ff21723e */ /* 0x000fe200000010ff */
[----:B------:R-:W-:Y:S01]  /*97b0*/  FMUL R41, R41, R154 ;  /* 0x0000009a29297220 */ /* 0x000fe20000400000 */
[----:B------:R-:W-:Y:S01]  /*97c0*/  F2FP.BF16.F32.PACK_AB R34, RZ, R34 ;  /* 0x00000022ff22723e */ /* 0x000fe200000010ff */
[-C--:B------:R-:W-:Y:S01]  /*97d0*/  FMUL R42, R42, R154.reuse ;  /* 0x0000009a2a2a7220 */ /* 0x080fe20000400000 */
[----:B------:R-:W-:Y:S01]  /*97e0*/  F2FP.BF16.F32.PACK_AB R35, RZ, R35 ;  /* 0x00000023ff23723e */ /* 0x000fe200000010ff */
[----:B------:R-:W-:Y:S01]  /*97f0*/  @P4 STG.E.U16 desc[UR36][R10.64+0xd2], R143 ;  /* 0x0000d28f0a004986 */ /* 0x000fe2000c101524 */
[C---:B------:R-:W-:Y:S01]  /*9800*/  ISETP.GT.AND P4, PT, R0.reuse, 0x71, P0 ;  /* 0x000000710000780c */ /* 0x040fe20000784270 */
[----:B------:R-:W-:Y:S01]  /*9810*/  FMUL R43, R43, R154 ;  /* 0x0000009a2b2b7220 */ /* 0x000fe20000400000 */
[----:B------:R-:W-:Y:S01]  /*9820*/  F2FP.BF16.F32.PACK_AB R36, RZ, R36 ;  /* 0x00000024ff24723e */ /* 0x000fe200000010ff */
[----:B------:R-:W-:Y:S01]  /*9830*/  @P5 STG.E.U16 desc[UR36][R8.64+0xe0], R144 ;  /* 0x0000e09008005986 */ /* 0x000fe2000c101524 */
[----:B------:R-:W-:Y:S01]  /*9840*/  ISETP.GT.AND P5, PT, R0, 0x70, P0 ;  /* 0x000000700000780c */ /* 0x000fe200007a4270 */
[----:B------:R-:W-:Y:S01]  /*9850*/  @P1 IMAD.MOV.U32 R4, RZ, RZ, R8 ;  /* 0x000000ffff041224 */ /* 0x000fe200078e0008 */
[----:B------:R-:W-:Y:S01]  /*9860*/  F2FP.BF16.F32.PACK_AB R37, RZ, R37 ;  /* 0x00000025ff25723e */ /* 0x000fe200000010ff */
[----:B------:R-:W-:Y:S01]  /*9870*/  @P1 IMAD.MOV.U32 R5, RZ, RZ, R9 ;  /* 0x000000ffff051224 */ /* 0x000fe200078e0009 */
[----:B------:R-:W-:Y:S01]  /*9880*/  F2FP.BF16.F32.PACK_AB R38, RZ, R38 ;  /* 0x00000026ff26723e */ /* 0x000fe200000010ff */
[-C--:B------:R-:W-:Y:S01]  /*9890*/  FMUL R44, R44, R154.reuse ;  /* 0x0000009a2c2c7220 */ /* 0x080fe20000400000 */
[----:B------:R-:W-:Y:S01]  /*98a0*/  F2FP.BF16.F32.PACK_AB R39, RZ, R39 ;  /* 0x00000027ff27723e */ /* 0x000fe200000010ff */
[----:B------:R-:W-:Y:S01]  /*98b0*/  FMUL R45, R45, R154 ;  /* 0x0000009a2d2d7220 */ /* 0x000fe20000400000 */
[----:B------:R0:W-:Y:S01]  /*98c0*/  @P1 STG.E.U16 desc[UR36][R4.64+0xe2], R145 ;  /* 0x0000e29104001986 */ /* 0x0001e2000c101524 */
[----:B------:R-:W-:Y:S01]  /*98d0*/  IADD3 R12, P1, P2, R7, R8, R21 ;  /* 0x00000008070c7210 */ /* 0x000fe20007a3e015 */
[----:B------:R-:W-:Y:S01]  /*98e0*/  FMUL R46, R46, R154 ;  /* 0x0000009a2e2e7220 */ /* 0x000fe20000400000 */
[----:B------:R-:W-:Y:S01]  /*98f0*/  F2FP.BF16.F32.PACK_AB R40, RZ, R40 ;  /* 0x00000028ff28723e */ /* 0x000fe200000010ff */
[-C--:B------:R-:W-:Y:S01]  /*9900*/  FMUL R47, R47, R154.reuse ;  /* 0x0000009a2f2f7220 */ /* 0x080fe20000400000 */
[----:B------:R-:W-:Y:S01]  /*9910*/  IADD3.X R13, R6, R9, R15, P1, P2 ;  /* 0x00000009060d7210 */ /* 0x000fe20000fe440f */
[-C--:B------:R-:W-:Y:S01]  /*9920*/  FMUL R48, R48, R154.reuse ;  /* 0x0000009a30307220 */ /* 0x080fe20000400000 */
[----:B------:R-:W-:Y:S01]  /*9930*/  ISETP.GT.AND P1, PT, R3, 0x80, PT ;  /* 0x000000800300780c */ /* 0x000fe20003f24270 */
[-C--:B------:R-:W-:Y:S01]  /*9940*/  FMUL R49, R49, R154.reuse ;  /* 0x0000009a31317220 */ /* 0x080fe20000400000 */
[----:B------:R-:W-:Y:S01]  /*9950*/  ISETP.GT.AND P2, PT, R3, 0x88, PT ;  /* 0x000000880300780c */ /* 0x000fe20003f44270 */
[----:B------:R-:W-:Y:S01]  /*9960*/  FMUL R50, R50, R154 ;  /* 0x0000009a32327220 */ /* 0x000fe20000400000 */
[----:B------:R-:W-:Y:S01]  /*9970*/  F2FP.BF16.F32.PACK_AB R41, RZ, R41 ;  /* 0x00000029ff29723e */ /* 0x000fe200000010ff */
[----:B0-----:R-:W-:Y:S01]  /*9980*/  @P5 IMAD.MOV.U32 R4, RZ, RZ, R10 ;  /* 0x000000ffff045224 */ /* 0x001fe200078e000a */
[----:B------:R-:W-:Y:S01]  /*9990*/  F2FP.BF16.F32.PACK_AB R42, RZ, R42 ;  /* 0x0000002aff2a723e */ /* 0x000fe200000010ff */
[----:B------:R-:W-:Y:S01]  /*99a0*/  @P5 IMAD.MOV.U32 R5, RZ, RZ, R11 ;  /* 0x000000ffff055224 */ /* 0x000fe200078e000b */
[----:B------:R-:W-:Y:S01]  /*99b0*/  F2FP.BF16.F32.PACK_AB R43, RZ, R43 ;  /* 0x0000002bff2b723e */ /* 0x000fe200000010ff */
[----:B------:R-:W-:Y:S01]  /*99c0*/  FMUL R51, R51, R154 ;  /* 0x0000009a33337220 */ /* 0x000fe20000400000 */
[----:B------:R-:W-:Y:S01]  /*99d0*/  F2FP.BF16.F32.PACK_AB R44, RZ, R44 ;  /* 0x0000002cff2c723e */ /* 0x000fe200000010ff */
[-C--:B------:R-:W-:Y:S01]  /*99e0*/  FMUL R52, R52, R154.reuse ;  /* 0x0000009a34347220 */ /* 0x080fe20000400000 */
[----:B------:R0:W-:Y:S01]  /*99f0*/  @P5 STG.E.U16 desc[UR36][R4.64+0xe0], R146 ;  /* 0x0000e09204005986 */ /* 0x0001e2000c101524 */
[C---:B------:R-:W-:Y:S01]  /*9a00*/  ISETP.GT.AND P5, PT, R0.reuse, 0x78, P3 ;  /* 0x000000780000780c */ /* 0x040fe20001fa4270 */
[-C--:B------:R-:W-:Y:S01]  /*9a10*/  FMUL R53, R53, R154.reuse ;  /* 0x0000009a35357220 */ /* 0x080fe20000400000 */
[C---:B------:R-:W-:Y:S01]  /*9a20*/  ISETP.GT.AND P3, PT, R0.reuse, 0x79, P3 ;  /* 0x000000790000780c */ /* 0x040fe20001f64270 */
[----:B------:R-:W-:Y:S01]  /*9a30*/  @P4 STG.E.U16 desc[UR36][R10.64+0xe2], R147 ;  /* 0x0000e2930a004986 */ /* 0x000fe2000c101524 */
[----:B------:R-:W-:Y:S01]  /*9a40*/  ISETP.GT.AND P4, PT, R0, 0x78, P0 ;  /* 0x000000780000780c */ /* 0x000fe20000784270 */
[-C--:B------:R-:W-:Y:S01]  /*9a50*/  FMUL R54, R54, R154.reuse ;  /* 0x0000009a36367220 */ /* 0x080fe20000400000 */
[----:B------:R-:W-:Y:S01]  /*9a60*/  ISETP.GT.AND P0, PT, R0, 0x79, P0 ;  /* 0x000000790000780c */ /* 0x000fe20000704270 */
[-C--:B------:R-:W-:Y:S01]  /*9a70*/  FMUL R55, R55, R154.reuse ;  /* 0x0000009a37377220 */ /* 0x080fe20000400000 */
[----:B------:R-:W-:Y:S01]  /*9a80*/  F2FP.BF16.F32.PACK_AB R45, RZ, R45 ;  /* 0x0000002dff2d723e */ /* 0x000fe200000010ff */
[----:B------:R-:W-:Y:S01]  /*9a90*/  FMUL R56, R56, R154 ;  /* 0x0000009a38387220 */ /* 0x000fe20000400000 */
[----:B------:R-:W-:Y:S01]  /*9aa0*/  F2FP.BF16.F32.PACK_AB R46, RZ, R46 ;  /* 0x0000002eff2e723e */ /* 0x000fe200000010ff */
[----:B------:R-:W-:Y:S01]  /*9ab0*/  FMUL R57, R57, R154 ;  /* 0x0000009a39397220 */ /* 0x000fe20000400000 */
[----:B------:R-:W-:Y:S01]  /*9ac0*/  F2FP.BF16.F32.PACK_AB R47, RZ, R47 ;  /* 0x0000002fff2f723e */ /* 0x000fe200000010ff */
[----:B------:R-:W-:Y:S01]  /*9ad0*/  @P5 STG.E.U16 desc[UR36][R8.64+0xf0], R148 ;  /* 0x0000f09408005986 */ /* 0x000fe2000c101524 */
[----:B0-----:R-:W-:Y:S01]  /*9ae0*/  IADD3 R4, P5, R21, R8, RZ ;  /* 0x0000000815047210 */ /* 0x001fe20007fbe0ff */
[----:B------:R-:W-:Y:S01]  /*9af0*/  FMUL R58, R58, R154 ;  /* 0x0000009a3a3a7220 */ /* 0x000fe20000400000 */
[----:B------:R-:W-:Y:S01]  /*9b00*/  F2FP.BF16.F32.PACK_AB R48, RZ, R48 ;  /* 0x00000030ff30723e */ /* 0x000fe200000010ff */
[----:B------:R0:W-:Y:S01]  /*9b10*/  @P3 STG.E.U16 desc[UR36][R8.64+0xf2], R149 ;  /* 0x0000f29508003986 */ /* 0x0001e2000c101524 */
[C---:B------:R-:W-:Y:S01]  /*9b20*/  ISETP.GT.AND P3, PT, R0.reuse, RZ, P1 ;  /* 0x000000ff0000720c */ /* 0x040fe20000f64270 */
[----:B------:R-:W-:Y:S01]  /*9b30*/  IMAD.X R5, R15, 0x1, R9, P5 ;  /* 0x000000010f057824 */ /* 0x000fe200028e0609 */
[C---:B------:R-:W-:Y:S01]  /*9b40*/  ISETP.GT.AND P5, PT, R0.reuse, RZ, P2 ;  /* 0x000000ff0000720c */ /* 0x040fe200017a4270 */
        /* <DEDUP_REMOVED lines=8> */
[----:B------:R-:W-:Y:S01]  /*9bd0*/  FMUL R61, R61, R154 ;  /* 0x0000009a3d3d7220 */ /* 0x000fe20000400000 */
[----:B------:R-:W-:Y:S01]  /*9be0*/  F2FP.BF16.F32.PACK_AB R51, RZ, R51 ;  /* 0x00000033ff33723e */ /* 0x000fe200000010ff */
[----:B------:R-:W-:Y:S01]  /*9bf0*/  @P3 STG.E.U16 desc[UR36][R4.64], R24 ;  /* 0x0000001804003986 */ /* 0x000fe2000c101524 */
[C---:B0-----:R-:W-:Y:S01]  /*9c00*/  IADD3 R8, P3, R7.reuse, R4, RZ ;  /* 0x0000000407087210 */ /* 0x041fe20007f7e0ff */
[----:B------:R-:W-:Y:S01]  /*9c10*/  FMUL R62, R62, R154 ;  /* 0x0000009a3e3e7220 */ /* 0x000fe20000400000 */
[----:B------:R-:W-:Y:S01]  /*9c20*/  F2FP.BF16.F32.PACK_AB R52, RZ, R52 ;  /* 0x00000034ff34723e */ /* 0x000fe200000010ff */
[----:B------:R-:W-:Y:S01]  /*9c30*/  @P4 STG.E.U16 desc[UR36][R4.64+0x2], R25 ;  /* 0x0000021904004986 */ /* 0x000fe2000c101524 */
[----:B------:R-:W-:Y:S01]  /*9c40*/  IADD3 R14, P4, R7, R4, RZ ;  /* 0x00000004070e7210 */ /* 0x000fe20007f9e0ff */
[--C-:B------:R-:W-:Y:S01]  /*9c50*/  IMAD.X R9, R6, 0x1, R5.reuse, P3 ;  /* 0x0000000106097824 */ /* 0x100fe200018e0605 */
[----:B------:R-:W-:Y:S01]  /*9c60*/  ISETP.GT.AND P3, PT, R0, 0x9, P2 ;  /* 0x000000090000780c */ /* 0x000fe20001764270 */
[-C--:B------:R-:W-:Y:S01]  /*9c70*/  FMUL R63, R63, R154.reuse ;  /* 0x0000009a3f3f7220 */ /* 0x080fe20000400000 */
[----:B------:R-:W-:Y:S01]  /*9c80*/  F2FP.BF16.F32.PACK_AB R53, RZ, R53 ;  /* 0x00000035ff35723e */ /* 0x000fe200000010ff */
[----:B------:R-:W-:Y:S01]  /*9c90*/  IMAD.X R15, R6, 0x1, R5, P4 ;  /* 0x00000001060f7824 */ /* 0x000fe200020e0605 */
[----:B------:R-:W-:Y:S01]  /*9ca0*/  ISETP.GT.AND P4, PT, R0, 0x8, P1 ;  /* 0x000000080000780c */ /* 0x000fe20000f84270 */
[----:B------:R-:W-:Y:S01]  /*9cb0*/  FMUL R64, R64, R154 ;  /* 0x0000009a40407220 */ /* 0x000fe20000400000 */
[----:B------:R-:W-:Y:S01]  /*9cc0*/  F2FP.BF16.F32.PACK_AB R54, RZ, R54 ;  /* 0x00000036ff36723e */ /* 0x000fe200000010ff */
[-C--:B------:R-:W-:Y:S01]  /*9cd0*/  FMUL R65, R65, R154.reuse ;  /* 0x0000009a41417220 */ /* 0x080fe20000400000 */
        /* <DEDUP_REMOVED lines=13> */
[-C--:B------:R-:W-:Y:S01]  /*9db0*/  FMUL R70, R70, R154.reuse ;  /* 0x0000009a46467220 */ /* 0x080fe20000400000 */
[----:B------:R-:W-:Y:S01]  /*9dc0*/  @P5 STG.E.U16 desc[UR36][R4.64+0x12], R29 ;  /* 0x0000121d04005986 */ /* 0x000fe2000c101524 */
[C---:B------:R-:W-:Y:S01]  /*9dd0*/  ISETP.GT.AND P5, PT, R0.reuse, 0x11, P1 ;  /* 0x000000110000780c */ /* 0x040fe20000fa4270 */
[----:B------:R-:W-:Y:S01]  /*9de0*/  FMUL R71, R71, R154 ;  /* 0x0000009a47477220 */ /* 0x000fe20000400000 */
[----:B------:R-:W-:Y:S01]  /*9df0*/  F2FP.BF16.F32.PACK_AB R58, RZ, R58 ;  /* 0x0000003aff3a723e */ /* 0x000fe200000010ff */
[----:B------:R-:W-:Y:S01]  /*9e00*/  @P0 STG.E.U16 desc[UR36][R8.64+0x10], R30 ;  /* 0x0000101e08000986 */ /* 0x000fe2000c101524 */
[----:B------:R-:W-:Y:S01]  /*9e10*/  ISETP.GT.AND P0, PT, R0, 0x10, P2 ;  /* 0x000000100000780c */ /* 0x000fe20001704270 */
        /* <DEDUP_REMOVED lines=11> */
[----:B------:R-:W-:Y:S01]  /*9ed0*/  ISETP.GT.AND P5, PT, R0, 0x19, P1 ;  /* 0x000000190000780c */ /* 0x000fe20000fa4270 */
[--C-:B------:R-:W-:Y:S01]  /*9ee0*/  @P0 IMAD.MOV.U32 R6, RZ, RZ, R12.reuse ;  /* 0x000000ffff060224 */ /* 0x100fe200078e000c */
[----:B------:R-:W-:Y:S01]  /*9ef0*/  @P0 MOV R7, R13 ;  /* 0x0000000d00070202 */ /* 0x000fe20000000f00 */
[----:B------:R-:W-:Y:S01]  /*9f00*/  FMUL R75, R75, R154 ;  /* 0x0000009a4b4b7220 */ /* 0x000fe20000400000 */
[----:B------:R-:W-:Y:S01]  /*9f10*/  F2FP.BF16.F32.PACK_AB R62, RZ, R62 ;  /* 0x0000003eff3e723e */ /* 0x000fe200000010ff */
[-C--:B------:R-:W-:Y:S01]  /*9f20*/  FMUL R76, R76, R154.reuse ;  /* 0x0000009a4c4c7220 */ /* 0x080fe20000400000 */
[----:B------:R-:W-:Y:S01]  /*9f30*/  F2FP.BF16.F32.PACK_AB R63, RZ, R63 ;  /* 0x0000003fff3f723e */ /* 0x000fe200000010ff */
[----:B------:R0:W-:Y:S01]  /*9f40*/  @P0 STG.E.U16 desc[UR36][R6.64+0x20], R34 ;  /* 0x0000202206000986 */ /* 0x0001e2000c101524 */
        /* <DEDUP_REMOVED lines=11> */
[--C-:B0-----:R-:W-:Y:S01]  /*a000*/  @P3 IMAD.MOV.U32 R6, RZ, RZ, R12.reuse ;  /* 0x000000ffff063224 */ /* 0x101fe200078e000c */
[----:B------:R-:W-:Y:S01]  /*a010*/  F2FP.BF16.F32.PACK_AB R69, RZ, R69 ;  /* 0x00000045ff45723e */ /* 0x000fe200000010ff */
[--C-:B------:R-:W-:Y:S01]  /*a020*/  @P3 IMAD.MOV.U32 R7, RZ, RZ, R13.reuse ;  /* 0x000000ffff073224 */ /* 0x100fe200078e000d */
[----:B------:R-:W-:Y:S01]  /*a030*/  F2FP.BF16.F32.PACK_AB R70, RZ, R70 ;  /* 0x00000046ff46723e */ /* 0x000fe200000010ff */
[-C--:B------:R-:W-:Y:S01]  /*a040*/  FMUL R82, R82, R154.reuse ;  /* 0x0000009a52527220 */ /* 0x080fe20000400000 */
[----:B------:R-:W-:Y:S01]  /*a050*/  F2FP.BF16.F32.PACK_AB R71, RZ, R71 ;  /* 0x00000047ff47723e */ /* 0x000fe200000010ff */
[-C--:B------:R-:W-:Y:S01]  /*a060*/  FMUL R83, R83, R154.reuse ;  /* 0x0000009a53537220 */ /* 0x080fe20000400000 */
[----:B------:R0:W-:Y:S01]  /*a070*/  @P3 STG.E.U16 desc[UR36][R6.64+0x22], R35 ;  /* 0x0000222306003986 */ /* 0x0001e2000c101524 */
        /* <DEDUP_REMOVED lines=11> */
[----:B0-----:R-:W-:Y:S01]  /*a130*/  @P0 IMAD.MOV.U32 R6, RZ, RZ, R12 ;  /* 0x000000ffff060224 */ /* 0x001fe200078e000c */
[----:B------:R-:W-:Y:S01]  /*a140*/  F2FP.BF16.F32.PACK_AB R75, RZ, R75 ;  /* 0x0000004bff4b723e */ /* 0x000fe200000010ff */
[----:B------:R-:W-:Y:S01]  /*a150*/  @P0 IMAD.MOV.U32 R7, RZ, RZ, R13 ;  /* 0x000000ffff070224 */ /* 0x000fe200078e000d */
[----:B------:R-:W-:Y:S01]  /*a160*/  F2FP.BF16.F32.PACK_AB R76, RZ, R76 ;  /* 0x0000004cff4c723e */ /* 0x000fe200000010ff */
[----:B------:R-:W-:Y:S01]  /*a170*/  FMUL R87, R87, R154 ;  /* 0x0000009a57577220 */ /* 0x000fe20000400000 */
[----:B------:R-:W-:-:S02]  /*a180*/  F2FP.BF16.F32.PACK_AB R77, RZ, R77 ;  /* 0x0000004dff4d723e */ /* 0x000fc400000010ff */
[----:B------:R0:W-:Y:S01]  /*a190*/  @P0 STG.E.U16 desc[UR36][R6.64+0x30], R38 ;  /* 0x0000302606000986 */ /* 0x0001e2000c101524 */
[----:B------:R-:W-:Y:S02]  /*a1a0*/  ISETP.GT.AND P0, PT, R0, 0x20, P2 ;  /* 0x000000200000780c */ /* 0x000fe40001704270 */
[----:B------:R-:W-:Y:S02]  /*a1b0*/  F2FP.BF16.F32.PACK_AB R78, RZ, R78 ;  /* 0x0000004eff4e723e */ /* 0x000fe400000010ff */
[----:B------:R-:W-:Y:S02]  /*a1c0*/  F2FP.BF16.F32.PACK_AB R79, RZ, R79 ;  /* 0x0000004fff4f723e */ /* 0x000fe400000010ff */
[----:B------:R-:W-:Y:S02]  /*a1d0*/  F2FP.BF16.F32.PACK_AB R80, RZ, R80 ;  /* 0x00000050ff50723e */ /* 0x000fe400000010ff */
[----:B------:R-:W-:Y:S02]  /*a1e0*/  F2FP.BF16.F32.PACK_AB R81, RZ, R81 ;  /* 0x00000051ff51723e */ /* 0x000fe400000010ff */
[----:B------:R-:W-:Y:S01]  /*a1f0*/  F2FP.BF16.F32.PACK_AB R82, RZ, R82 ;  /* 0x00000052ff52723e */ /* 0x000fe200000010ff */
[----:B0-----:R-:W-:Y:S01]  /*a200*/  @P3 IMAD.MOV.U32 R6, RZ, RZ, R12 ;  /* 0x000000ffff063224 */ /* 0x001fe200078e000c */
[----:B------:R-:W-:Y:S01]  /*a210*/  F2FP.BF16.F32.PACK_AB R83, RZ, R83 ;  /* 0x00000053ff53723e */ /* 0x000fe200000010ff */
[----:B------:R-:W-:Y:S01]  /*a220*/  @P3 IMAD.MOV.U32 R7, RZ, RZ, R13 ;  /* 0x000000ffff073224 */ /* 0x000fe200078e000d */
[----:B------:R-:W-:-:S02]  /*a230*/  F2FP.BF16.F32.PACK_AB R84, RZ, R84 ;  /* 0x00000054ff54723e */ /* 0x000fc400000010ff */
[----:B------:R-:W-:Y:S02]  /*a240*/  F2FP.BF16.F32.PACK_AB R85, RZ, R85 ;  /* 0x00000055ff55723e */ /* 0x000fe400000010ff */
[----:B------:R0:W-:Y:S01]  /*a250*/  @P3 STG.E.U16 desc[UR36][R6.64+0x32], R39 ;  /* 0x0000322706003986 */ /* 0x0001e2000c101524 */
[C---:B------:R-:W-:Y:S02]  /*a260*/  ISETP.GT.AND P3, PT, R0.reuse, 0x21, P2 ;  /* 0x000000210000780c */ /* 0x040fe40001764270 */
[----:B------:R-:W-:Y:S01]  /*a270*/  F2FP.BF16.F32.PACK_AB R86, RZ, R86 ;  /* 0x00000056ff56723e */ /* 0x000fe200000010ff */
[----:B------:R-:W-:Y:S01]  /*a280*/  @P4 STG.E.U16 desc[UR36][R4.64+0x40], R40 ;  /* 0x0000402804004986 */ /* 0x000fe2000c101524 */
[C---:B------:R-:W-:Y:S02]  /*a290*/  ISETP.GT.AND P4, PT, R0.reuse, 0x28, P1 ;  /* 0x000000280000780c */ /* 0x040fe40000f84270 */
[----:B------:R-:W-:Y:S01]  /*a2a0*/  F2FP.BF16.F32.PACK_AB R87, RZ, R87 ;  /* 0x00000057ff57723e */ /* 0x000fe200000010ff */
[----:B------:R-:W-:Y:S01]  /*a2b0*/  @P5 STG.E.U16 desc[UR36][R4.64+0x42], R41 ;  /* 0x0000422904005986 */ /* 0x000fe2000c101524 */
[----:B------:R-:W-:Y:S01]  /*a2c0*/  ISETP.GT.AND P5, PT, R0, 0x29, P1 ;  /* 0x000000290000780c */ /* 0x000fe20000fa4270 */
[----:B0-----:R-:W-:-:S02]  /*a2d0*/  @P0 IMAD.MOV.U32 R6, RZ, RZ, R12 ;  /* 0x000000ffff060224 */ /* 0x001fc400078e000c */
[----:B------:R-:W-:-:S05]  /*a2e0*/  @P0 IMAD.MOV.U32 R7, RZ, RZ, R13 ;  /* 0x000000ffff070224 */ /* 0x000fca00078e000d */
[----:B------:R0:W-:Y:S01]  /*a2f0*/  @P0 STG.E.U16 desc[UR36][R6.64+0x40], R42 ;  /* 0x0000402a06000986 */ /* 0x0001e2000c101524 */
[----:B------:R-:W-:Y:S02]  /*a300*/  ISETP.GT.AND P0, PT, R0, 0x28, P2 ;  /* 0x000000280000780c */ /* 0x000fe40001704270 */
[----:B0-----:R-:W-:Y:S01]  /*a310*/  @P3 MOV R6, R12 ;  /* 0x0000000c00063202 */ /* 0x001fe20000000f00 */
[----:B------:R-:W-:-:S05]  /*a320*/  @P3 IMAD.MOV.U32 R7, RZ, RZ, R13 ;  /* 0x000000ffff073224 */ /* 0x000fca00078e000d */
[----:B------:R0:W-:Y:S01]  /*a330*/  @P3 STG.E.U16 desc[UR36][R6.64+0x42], R43 ;  /* 0x0000422b06003986 */ /* 0x0001e2000c101524 */
[----:B------:R-:W-:-:S03]  /*a340*/  ISETP.GT.AND P3, PT, R0, 0x29, P2 ;  /* 0x000000290000780c */ /* 0x000fc60001764270 */
[----:B------:R-:W-:Y:S01]  /*a350*/  @P4 STG.E.U16 desc[UR36][R4.64+0x50], R44 ;  /* 0x0000502c04004986 */ /* 0x000fe2000c101524 */
[----:B------:R-:W-:-:S03]  /*a360*/  ISETP.GT.AND P4, PT, R0, 0x30, P1 ;  /* 0x000000300000780c */ /* 0x000fc60000f84270 */
[----:B------:R-:W-:Y:S01]  /*a370*/  @P5 STG.E.U16 desc[UR36][R4.64+0x52], R45 ;  /* 0x0000522d04005986 */ /* 0x000fe2000c101524 */
[----:B------:R-:W-:Y:S01]  /*a380*/  ISETP.GT.AND P5, PT, R0, 0x31, P1 ;  /* 0x000000310000780c */ /* 0x000fe20000fa4270 */
[----:B0-----:R-:W-:Y:S02]  /*a390*/  @P0 IMAD.MOV.U32 R6, RZ, RZ, R12 ;  /* 0x000000ffff060224 */ /* 0x001fe400078e000c */
[----:B------:R-:W-:-:S05]  /*a3a0*/  @P0 IMAD.MOV.U32 R7, RZ, RZ, R13 ;  /* 0x000000ffff070224 */ /* 0x000fca00078e000d */
[----:B------:R0:W-:Y:S01]  /*a3b0*/  @P0 STG.E.U16 desc[UR36][R6.64+0x50], R46 ;  /* 0x0000502e06000986 */ /* 0x0001e2000c101524 */
[----:B------:R-:W-:Y:S01]  /*a3c0*/  ISETP.GT.AND P0, PT, R0, 0x30, P2 ;  /* 0x000000300000780c */ /* 0x000fe20001704270 */
[----:B0-----:R-:W-:Y:S02]  /*a3d0*/  @P3 IMAD.MOV.U32 R6, RZ, RZ, R12 ;  /* 0x000000ffff063224 */ /* 0x001fe400078e000c */
        /* <DEDUP_REMOVED lines=11> */
[----:B0-----:R-:W-:Y:S01]  /*a490*/  @P3 IMAD.MOV.U32 R6, RZ, RZ, R12 ;  /* 0x000000ffff063224 */ /* 0x001fe200078e000c */
[----:B------:R-:W-:-:S05]  /*a4a0*/  @P3 MOV R7, R13 ;  /* 0x0000000d00073202 */ /* 0x000fca0000000f00 */
        /* <DEDUP_REMOVED lines=29> */
[----:B------:R-:W-:Y:S02]  /*a680*/  ISETP.GT.AND P5, PT, R0, 0x51, P1 ;  /* 0x000000510000780c */ /* 0x000fe40000fa4270 */
[----:B0-----:R-:W-:Y:S01]  /*a690*/  @P0 MOV R6, R12 ;  /* 0x0000000c00060202 */ /* 0x001fe20000000f00 */
        /* <DEDUP_REMOVED lines=23> */
[----:B0-----:R-:W-:Y:S01]  /*a810*/  @P0 IMAD.MOV.U32 R6, RZ, RZ, R12 ;  /* 0x000000ffff060224 */ /* 0x001fe200078e000c */
[----:B------:R-:W-:-:S05]  /*a820*/  @P0 MOV R7, R13 ;  /* 0x0000000d00070202 */ /* 0x000fca0000000f00 */
        /* <DEDUP_REMOVED lines=25> */
[----:B------:R-:W-:Y:S02]  /*a9c0*/  ISETP.GT.AND P0, PT, R0, 0x70, P2 ;  /* 0x000000700000780c */ /* 0x000fe40001704270 */
[----:B0-----:R-:W-:Y:S01]  /*a9d0*/  @P3 MOV R6, R12 ;  /* 0x0000000c00063202 */ /* 0x001fe20000000f00 */
[----:B------:R-:W-:-:S05]  /*a9e0*/  @P3 IMAD.MOV.U32 R7, RZ, RZ, R13 ;  /* 0x000000ffff073224 */ /* 0x000fca00078e000d */
[----:B------:R0:W-:Y:S01]  /*a9f0*/  @P3 STG.E.U16 desc[UR36][R6.64+0xd2], R79 ;  /* 0x0000d24f06003986 */ /* 0x0001e2000c101524 */
[C---:B------:R-:W-:Y:S02]  /*aa00*/  ISETP.GT.AND P3, PT, R0.reuse, 0x78, P1 ;  /* 0x000000780000780c */ /* 0x040fe40000f64270 */
[C---:B------:R-:W-:Y:S01]  /*aa10*/  ISETP.GT.AND P1, PT, R0.reuse, 0x79, P1 ;  /* 0x000000790000780c */ /* 0x040fe20000f24270 */
[----:B------:R-:W-:Y:S01]  /*aa20*/  @P4 STG.E.U16 desc[UR36][R4.64+0xe0], R80 ;  /* 0x0000e05004004986 */ /* 0x000fe2000c101524 */
[----:B------:R-:W-:-:S03]  /*aa30*/  ISETP.GT.AND P4, PT, R0, 0x71, P2 ;  /* 0x000000710000780c */ /* 0x000fc60001784270 */
[----:B------:R-:W-:Y:S01]  /*aa40*/  @P5 STG.E.U16 desc[UR36][R4.64+0xe2], R81 ;  /* 0x0000e25104005986 */ /* 0x000fe2000c101524 */
[C---:B------:R-:W-:Y:S02]  /*aa50*/  ISETP.GT.AND P5, PT, R0.reuse, 0x78, P2 ;  /* 0x000000780000780c */ /* 0x040fe400017a4270 */
[----:B------:R-:W-:Y:S01]  /*aa60*/  ISETP.GT.AND P2, PT, R0, 0x79, P2 ;  /* 0x000000790000780c */ /* 0x000fe20001744270 */
[----:B0-----:R-:W-:Y:S02]  /*aa70*/  @P0 IMAD.MOV.U32 R6, RZ, RZ, R12 ;  /* 0x000000ffff060224 */ /* 0x001fe400078e000c */
[----:B------:R-:W-:-:S05]  /*aa80*/  @P0 IMAD.MOV.U32 R7, RZ, RZ, R13 ;  /* 0x000000ffff070224 */ /* 0x000fca00078e000d */
[----:B------:R0:W-:Y:S02]  /*aa90*/  @P0 STG.E.U16 desc[UR36][R6.64+0xe0], R82 ;  /* 0x0000e05206000986 */ /* 0x0001e4000c101524 */
[----:B0-----:R-:W-:Y:S02]  /*aaa0*/  @P4 IMAD.MOV.U32 R6, RZ, RZ, R12 ;  /* 0x000000ffff064224 */ /* 0x001fe400078e000c */
[----:B------:R-:W-:-:S05]  /*aab0*/  @P4 IMAD.MOV.U32 R7, RZ, RZ, R13 ;  /* 0x000000ffff074224 */ /* 0x000fca00078e000d */
[----:B------:R-:W-:Y:S04]  /*aac0*/  @P4 STG.E.U16 desc[UR36][R6.64+0xe2], R83 ;  /* 0x0000e25306004986 */ /* 0x000fe8000c101524 */
[----:B------:R-:W-:Y:S04]  /*aad0*/  @P3 STG.E.U16 desc[UR36][R4.64+0xf0], R84 ;  /* 0x0000f05404003986 */ /* 0x000fe8000c101524 */
[----:B------:R0:W-:Y:S02]  /*aae0*/  @P1 STG.E.U16 desc[UR36][R4.64+0xf2], R85 ;  /* 0x0000f25504001986 */ /* 0x0001e4000c101524 */
[----:B0-----:R-:W-:-:S02]  /*aaf0*/  @P5 IMAD.MOV.U32 R4, RZ, RZ, R12 ;  /* 0x000000ffff045224 */ /* 0x001fc400078e000c */
[----:B------:R-:W-:-:S05]  /*ab00*/  @P5 IMAD.MOV.U32 R5, RZ, RZ, R13 ;  /* 0x000000ffff055224 */ /* 0x000fca00078e000d */
[----:B------:R0:W-:Y:S04]  /*ab10*/  @P5 STG.E.U16 desc[UR36][R4.64+0xf0], R86 ;  /* 0x0000f05604005986 */ /* 0x0001e8000c101524 */
[----:B------:R0:W-:Y:S02]  /*ab20*/  @P2 STG.E.U16 desc[UR36][R12.64+0xf2], R87 ;  /* 0x0000f2570c002986 */ /* 0x0001e4000c101524 */
.L_x_280:
[----:B------:R-:W-:Y:S05]  /*ab30*/  BSYNC B0 ;  /* 0x0000000000007941 */ /* 0x000fea0003800000 */
.L_x_28:
[----:B------:R-:W-:Y:S01]  /*ab40*/  ULDC UR4, c[0x0][0xc] ;  /* 0x0000030000047ab9 */ /* 0x000fe20000000800 */
[----:B------:R-:W-:Y:S01]  /*ab50*/  ULDC UR5, c[0x0][0x10] ;  /* 0x0000040000057ab9 */ /* 0x000fe20000000800 */
[----:B0-----:R-:W0:Y:S01]  /*ab60*/  LDC R3, c[0x0][0x14] ;  /* 0x00000500ff037b82 */ /* 0x001e220000000800 */
[----:B------:R-:W-:Y:S01]  /*ab70*/  UIMAD.WIDE.U32 UR4, UR4, UR5, URZ ;  /* 0x00000005040472a5 */ /* 0x000fe2000f8e003f */
[----:B------:R-:W-:Y:S01]  /*ab80*/  PRMT R0, RZ, 0x7610, R0 ;  /* 0x00007610ff007816 */ /* 0x000fe20000000000 */
[----:B------:R-:W-:Y:S01]  /*ab90*/  IMAD.MOV.U32 R23, RZ, RZ, -0x1 ;  /* 0xffffffffff177424 */ /* 0x000fe200078e00ff */
[----:B------:R-:W-:-:S03]  /*aba0*/  MOV R153, 0xffffffff ;  /* 0xffffffff00997802 */ /* 0x000fc60000000f00 */
[----:B0-----:R-:W-:-:S04]  /*abb0*/  IMAD.WIDE.U32 R16, R3, UR4, R16 ;  /* 0x0000000403107c25 */ /* 0x001fc8000f8e0010 */
[----:B------:R-:W-:Y:S01]  /*abc0*/  IMAD R3, R3, UR5, RZ ;  /* 0x0000000503037c24 */ /* 0x000fe2000f8e02ff */
[----:B------:R-:W-:Y:S02]  /*abd0*/  ULDC.64 UR4, c[0x0][0x650] ;  /* 0x0001940000047ab9 */ /* 0x000fe40000000a00 */
[----:B------:R-:W-:Y:S01]  /*abe0*/  ISETP.GE.U32.AND P0, PT, R16, UR4, PT ;  /* 0x0000000410007c0c */ /* 0x000fe2000bf06070 */
[----:B------:R-:W-:-:S05]  /*abf0*/  IMAD.IADD R17, R17, 0x1, R3 ;  /* 0x0000000111117824 */ /* 0x000fca00078e0203 */
[----:B------:R-:W-:-:S13]  /*ac00*/  ISETP.GE.U32.AND.EX P0, PT, R17, UR5, PT, P0 ;  /* 0x0000000511007c0c */ /* 0x000fda000bf06100 */
[----:B------:R-:W-:Y:S05]  /*ac10*/  @P0 BRA `(.L_x_281) ;  /* 0x0000000400640947 */ /* 0x000fea0003800000 */
[----:B------:R-:W0:Y:S01]  /*ac20*/  S2R R12, SR_CTAID.X ;  /* 0x00000000000c7919 */ /* 0x000e220000002500 */
[----:B-12---:R-:W1:Y:S01]  /*ac30*/  LDC.64 R10, c[0x0][0x628] ;  /* 0x00018a00ff0a7b82 */ /* 0x006e620000000a00 */
[----:B------:R-:W-:Y:S01]  /*ac40*/  ULDC UR4, c[0x0][0x150] ;  /* 0x0000540000047ab9 */ /* 0x000fe20000000800 */
[----:B------:R-:W-:Y:S01]  /*ac50*/  IMAD.MOV.U32 R8, RZ, RZ, R16 ;  /* 0x000000ffff087224 */ /* 0x000fe200078e0010 */
[----:B------:R-:W2:Y:S01]  /*ac60*/  S2R R24, SR_CTAID.Y ;  /* 0x0000000000187919 */ /* 0x000ea20000002600 */
[----:B------:R-:W-:-:S04]  /*ac70*/  IMAD.MOV.U32 R9, RZ, RZ, R17 ;  /* 0x000000ffff097224 */ /* 0x000fc800078e0011 */
[----:B------:R-:W2:Y:S08]  /*ac80*/  LDC R21, c[0x0][0x144] ;  /* 0x00005100ff157b82 */ /* 0x000eb00000000800 */
[----:B------:R-:W2:Y:S08]  /*ac90*/  LDC R0, c[0x0][0x630] ;  /* 0x00018c00ff007b82 */ /* 0x000eb00000000800 */
[----:B------:R-:W2:Y:S01]  /*aca0*/  LDC.64 R14, c[0x0][0x620] ;  /* 0x00018800ff0e7b82 */ /* 0x000ea20000000a00 */
[----:B-1----:R-:W-:-:S04]  /*acb0*/  ISETP.NE.U32.AND P0, PT, R10, RZ, PT ;  /* 0x000000ff0a00720c */ /* 0x002fc80003f05070 */
[----:B------:R-:W-:Y:S02]  /*acc0*/  ISETP.NE.AND.EX P0, PT, R11, RZ, PT, P0 ;  /* 0x000000ff0b00720c */ /* 0x000fe40003f05300 */
[----:B0-----:R-:W-:-:S05]  /*acd0*/  I2FP.F32.U32 R3, R12 ;  /* 0x0000000c00037245 */ /* 0x001fca0000201000 */
[----:B------:R-:W-:-:S04]  /*ace0*/  FMUL R3, R3, UR4 ;  /* 0x0000000403037c20 */ /* 0x000fc80008400000 */
[----:B------:R0:W1:Y:S02]  /*acf0*/  F2I.U32.TRUNC.NTZ R20, R3 ;  /* 0x0000000300147305 */ /* 0x000064000020f000 */
[----:B------:R-:W-:Y:S05]  /*ad00*/  @!P0 BRA `(.L_x_282) ;  /* 0x0000000000288947 */ /* 0x000fea0003800000 */
[----:B0-----:R-:W0:Y:S02]  /*ad10*/  LDC R3, c[0x0][0x634] ;  /* 0x00018d00ff037b82 */ /* 0x001e240000000800 */
        /* <DEDUP_REMOVED lines=9> */
.L_x_282:
[----:B------:R-:W3:Y:S01]  /*adb0*/  LDC.64 R28, c[0x0][0x640] ;  /* 0x00019000ff1c7b82 */ /* 0x000ee20000000a00 */
[-CC-:B--2---:R-:W-:Y:S01]  /*adc0*/  SHF.R.U64 R23, R8, R0.reuse, R9.reuse ;  /* 0x0000000008177219 */ /* 0x184fe20000001209 */
[----:B-1----:R-:W-:Y:S01]  /*add0*/  IMAD.MOV R20, RZ, RZ, -R20 ;  /* 0x000000ffff147224 */ /* 0x002fe200078e0a14 */
[----:B------:R-:W-:Y:S01]  /*ade0*/  SHF.R.U32.HI R0, RZ, R0, R9 ;  /* 0x00000000ff007219 */ /* 0x000fe20000011609 */
[----:B------:R-:W-:Y:S01]  /*adf0*/  ULDC UR4, c[0x0][0x154] ;  /* 0x0000550000047ab9 */ /* 0x000fe20000000800 */
[----:B0-----:R-:W-:Y:S01]  /*ae00*/  IADD3 R3, P0, RZ, -R23, RZ ;  /* 0x80000017ff037210 */ /* 0x001fe20007f1e0ff */
[----:B------:R-:W-:Y:S02]  /*ae10*/  IMAD R21, R21, R20, R12 ;  /* 0x0000001415157224 */ /* 0x000fe400078e020c */
[----:B------:R-:W0:Y:S01]  /*ae20*/  LDC R6, c[0x0][0x618] ;  /* 0x00018600ff067b82 */ /* 0x000e220000000800 */
[----:B------:R-:W-:Y:S02]  /*ae30*/  IMAD.MOV.U32 R7, RZ, RZ, 0x1 ;  /* 0x00000001ff077424 */ /* 0x000fe400078e00ff */
[----:B------:R-:W-:-:S04]  /*ae40*/  IMAD.X R5, RZ, RZ, ~R0, P0 ;  /* 0x000000ffff057224 */ /* 0x000fc800000e0e00 */
[-C--:B------:R-:W-:Y:S01]  /*ae50*/  IMAD R0, R5, R14.reuse, RZ ;  /* 0x0000000e05007224 */ /* 0x080fe200078e02ff */
[----:B------:R-:W1:Y:S01]  /*ae60*/  LDC R8, c[0x0][0x608] ;  /* 0x00018200ff087b82 */ /* 0x000e620000000800 */
[----:B------:R-:W-:-:S04]  /*ae70*/  IMAD.WIDE.U32 R4, R3, R14, R16 ;  /* 0x0000000e03047225 */ /* 0x000fc800078e0010 */
[----:B------:R-:W-:Y:S01]  /*ae80*/  IMAD R3, R3, R15, R0 ;  /* 0x0000000f03037224 */ /* 0x000fe200078e0200 */
[----:B------:R-:W-:Y:S02]  /*ae90*/  I2FP.F32.U32 R0, R24 ;  /* 0x0000001800007245 */ /* 0x000fe40000201000 */
[----:B------:R-:W2:Y:S01]  /*aea0*/  LDC R26, c[0x0][0x658] ;  /* 0x00019600ff1a7b82 */ /* 0x000ea20000000800 */
[----:B---3--:R-:W-:Y:S02]  /*aeb0*/  ISETP.NE.U32.AND P0, PT, R28, RZ, PT ;  /* 0x000000ff1c00720c */ /* 0x008fe40003f05070 */
[----:B------:R-:W-:Y:S01]  /*aec0*/  IADD3 R3, R5, R3, RZ ;  /* 0x0000000305037210 */ /* 0x000fe20007ffe0ff */
[----:B------:R-:W-:Y:S01]  /*aed0*/  FMUL R0, R0, UR4 ;  /* 0x0000000400007c20 */ /* 0x000fe20008400000 */
[----:B------:R-:W-:Y:S01]  /*aee0*/  ISETP.NE.AND.EX P0, PT, R29, RZ, PT, P0 ;  /* 0x000000ff1d00720c */ /* 0x000fe20003f05300 */
[----:B------:R-:W-:Y:S02]  /*aef0*/  IMAD.MOV.U32 R5, RZ, RZ, -0x1 ;  /* 0xffffffffff057424 */ /* 0x000fe400078e00ff */
[----:B------:R-:W3:Y:S01]  /*af00*/  LDC R15, c[0x0][0x148] ;  /* 0x00005200ff0f7b82 */ /* 0x000ee20000000800 */
[-CC-:B0-----:R-:W-:Y:S01]  /*af10*/  SHF.R.U64 R12, R4, R6.reuse, R3.reuse ;  /* 0x00000006040c7219 */ /* 0x181fe20000001203 */
[----:B------:R0:W0:Y:S01]  /*af20*/  F2I.U32.TRUNC.NTZ R13, R0 ;  /* 0x00000000000d7305 */ /* 0x000022000020f000 */
[----:B------:R-:W-:-:S05]  /*af30*/  SHF.R.U32.HI R3, RZ, R6, R3 ;  /* 0x00000006ff037219 */ /* 0x000fca0000011603 */
[----:B------:R-:W0:Y:S01]  /*af40*/  LDC R20, c[0x0][0x600] ;  /* 0x00018000ff147b82 */ /* 0x000e220000000800 */
[-CC-:B-1----:R-:W-:Y:S02]  /*af50*/  SHF.R.U64 R10, R12, R8.reuse, R3.reuse ;  /* 0x000000080c0a7219 */ /* 0x182fe40000001203 */
[----:B------:R-:W-:-:S05]  /*af60*/  SHF.R.U32.HI R3, RZ, R8, R3 ;  /* 0x00000008ff037219 */ /* 0x000fca0000011603 */
[----:B------:R-:W1:Y:S01]  /*af70*/  LDC R27, c[0x0][0x648] ;  /* 0x00019200ff1b7b82 */ /* 0x000e620000000800 */
[-C--:B--2---:R-:W-:Y:S02]  /*af80*/  SHF.L.U32 R4, R5, R26.reuse, RZ ;  /* 0x0000001a05047219 */ /* 0x084fe400000006ff */
[--C-:B------:R-:W-:Y:S02]  /*af90*/  SHF.R.U64 R14, R10, R26, R3.reuse ;  /* 0x0000001a0a0e7219 */ /* 0x100fe40000001203 */
[----:B------:R-:W-:Y:S02]  /*afa0*/  LOP3.LUT R25, RZ, R4, RZ, 0x33, !PT ;  /* 0x00000004ff197212 */ /* 0x000fe400078e33ff */
[-C--:B------:R-:W-:Y:S01]  /*afb0*/  SHF.R.U32.HI R5, RZ, R26.reuse, R3 ;  /* 0x0000001aff057219 */ /* 0x080fe20000011603 */
[----:B------:R-:W2:Y:S01]  /*afc0*/  LDC R30, c[0x0][0x638] ;  /* 0x00018e00ff1e7b82 */ /* 0x000ea20000000800 */
[----:B------:R-:W-:Y:S01]  /*afd0*/  SHF.L.U32 R152, R7, R26, RZ ;  /* 0x0000001a07987219 */ /* 0x000fe200000006ff */
[----:B------:R-:W-:-:S06]  /*afe0*/  IMAD.MOV.U32 R4, RZ, RZ, R14 ;  /* 0x000000ffff047224 */ /* 0x000fcc00078e000e */
[----:B------:R-:W0:Y:S01]  /*aff0*/  LDC R31, c[0x0][0x610] ;  /* 0x00018400ff1f7b82 */ /* 0x000e220000000800 */
[----:B------:R-:W-:Y:S05]  /*b000*/  @!P0 BRA `(.L_x_283) ;  /* 0x0000000000288947 */ /* 0x000fea0003800000 */
[----:B------:R-:W4:Y:S02]  /*b010*/  LDC R3, c[0x0][0x64c] ;  /* 0x00019300ff037b82 */ /* 0x000f240000000800 */
[----:B----4-:R-:W-:-:S05]  /*b020*/  IADD3 R3, P0, R14, R3, RZ ;  /* 0x000000030e037210 */ /* 0x010fca0007f1e0ff */
        /* <DEDUP_REMOVED lines=8> */
.L_x_283:
[----:B------:R-:W-:Y:S01]  /*b0b0*/  ISETP.NE.AND P0, PT, R2, 0x1, PT ;  /* 0x000000010200780c */ /* 0x000fe20003f05270 */
[----:B0-----:R-:W-:Y:S01]  /*b0c0*/  VIADD R7, R20, 0xffffffff ;  /* 0xffffffff14077836 */ /* 0x001fe20000000000 */
[----:B-1----:R-:W-:Y:S01]  /*b0d0*/  SHF.R.U64 R0, R4, R27, R5 ;  /* 0x0000001b04007219 */ /* 0x002fe20000001205 */
[----:B------:R-:W-:Y:S01]  /*b0e0*/  IMAD.MOV R13, RZ, RZ, -R13 ;  /* 0x000000ffff0d7224 */ /* 0x000fe200078e0a0d */
[----:B------:R-:W-:Y:S01]  /*b0f0*/  LOP3.LUT R5, R10, R25, RZ, 0xc0, !PT ;  /* 0x000000190a057212 */ /* 0x000fe200078ec0ff */
[----:B------:R-:W-:Y:S01]  /*b100*/  IMAD.MOV.U32 R4, RZ, RZ, 0x1 ;  /* 0x00000001ff047424 */ /* 0x000fe200078e00ff */
[----:B------:R-:W-:-:S03]  /*b110*/  IADD3 R3, -R0, RZ, RZ ;  /* 0x000000ff00037210 */ /* 0x000fc60007ffe1ff */
[----:B------:R-:W-:Y:S01]  /*b120*/  IMAD R152, R152, R0, R5 ;  /* 0x0000000098987224 */ /* 0x000fe200078e0205 */
[----:B------:R-:W-:Y:S01]  /*b130*/  LOP3.LUT R5, R12, R7, RZ, 0xc0, !PT ;  /* 0x000000070c057212 */ /* 0x000fe200078ec0ff */
[----:B--2---:R-:W-:Y:S02]  /*b140*/  IMAD R0, R3, R30, R14 ;  /* 0x0000001e03007224 */ /* 0x004fe400078e020e */
[----:B---3--:R-:W-:Y:S02]  /*b150*/  @P0 IMAD R21, R15, R13, R24 ;  /* 0x0000000d0f150224 */ /* 0x008fe400078e0218 */
[----:B------:R-:W-:Y:S01]  /*b160*/  IMAD R3, R0, R20, R5 ;  /* 0x0000001400037224 */ /* 0x000fe200078e0205 */
[----:B------:R-:W-:Y:S01]  /*b170*/  PRMT R0, R4, 0x7610, R0 ;  /* 0x0000761004007816 */ /* 0x000fe20000000000 */
[----:B------:R-:W-:-:S05]  /*b180*/  IMAD R152, R152, R31, R21 ;  /* 0x0000001f98987224 */ /* 0x000fca00078e0215 */
[----:B------:R-:W-:Y:S02]  /*b190*/  SEL R153, R3, R152, !P0 ;  /* 0x0000009803997207 */ /* 0x000fe40004000000 */
[----:B------:R-:W-:-:S07]  /*b1a0*/  SEL R152, R152, R3, !P0 ;  /* 0x0000000398987207 */ /* 0x000fce0004000000 */
.L_x_281:
[----:B------:R-:W-:-:S13]  /*b1b0*/  LOP3.LUT P0, RZ, R0, 0xff, RZ, 0xc0, !PT ;  /* 0x000000ff00ff7812 */ /* 0x000fda000780c0ff */
[----:B------:R-:W-:Y:S05]  /*b1c0*/  @P0 BRA `(.L_x_284) ;  /* 0xffffff5c00500947 */ /* 0x000fea000383ffff */
[----:B------:R-:W-:Y:S05]  /*b1d0*/  EXIT ;  /* 0x000000000000794d */ /* 0x000fea0003800000 */
.L_x_3:
[----:B0-----:R-:W-:Y:S01]  /*b1e0*/  ULDC.64 UR4, c[0x0][0x650] ;  /* 0x0001940000047ab9 */ /* 0x001fe20000000a00 */
[----:B------:R-:W-:Y:S01]  /*b1f0*/  PRMT R6, RZ, 0x7610, R6 ;  /* 0x00007610ff067816 */ /* 0x000fe20000000006 */
[----:B------:R-:W-:Y:S01]  /*b200*/  IMAD.MOV.U32 R7, RZ, RZ, -0x1 ;  /* 0xffffffffff077424 */ /* 0x000fe200078e00ff */
[----:B------:R-:W-:Y:S01]  /*b210*/  ISETP.GE.U32.AND P0, PT, R16, UR4, PT ;  /* 0x0000000410007c0c */ /* 0x000fe2000bf06070 */
[----:B------:R-:W-:Y:S02]  /*b220*/  IMAD.MOV.U32 R9, RZ, RZ, -0x1 ;  /* 0xffffffffff097424 */ /* 0x000fe400078e00ff */
[----:B------:R-:W-:Y:S01]  /*b230*/  IMAD.MOV.U32 R8, RZ, RZ, -0x1 ;  /* 0xffffffffff087424 */ /* 0x000fe200078e00ff */
        /* <DEDUP_REMOVED lines=15> */
[----:B------:R-:W-:Y:S01]  /*b330*/  IMAD.WIDE.U32 R6, R11, R12, RZ ;  /* 0x0000000c0b067225 */ /* 0x000fe200078e00ff */
[----:B------:R-:W-:-:S03]  /*b340*/  MOV R10, R9 ;  /* 0x00000009000a7202 */ /* 0x000fc60000000f00 */
[----:B------:R-:W-:Y:S01]  /*b350*/  IMAD.X R11, RZ, RZ, RZ, P0 ;  /* 0x000000ffff0b7224 */ /* 0x000fe200000e06ff */
[----:B------:R-:W-:-:S05]  /*b360*/  IADD3 RZ, P0, R7, R8, RZ ;  /* 0x0000000807ff7210 */ /* 0x000fca0007f1e0ff */
[----:B------:R-:W-:-:S08]  /*b370*/  IMAD.WIDE.U32.X R10, R15, R13, R10, P0 ;  /* 0x0000000d0f0a7225 */ /* 0x000fd000000e040a */
.L_x_286:
[--C-:B------:R-:W-:Y:S01]  /*b380*/  SHF.R.U64 R12, R10, R14, R11.reuse ;  /* 0x0000000e0a0c7219 */ /* 0x100fe2000000120b */
[----:B------:R-:W0:Y:S01]  /*b390*/  LDC R22, c[0x0][0x618] ;  /* 0x00018600ff167b82 */ /* 0x000e220000000800 */
[----:B------:R-:W-:Y:S01]  /*b3a0*/  I2FP.F32.U32 R6, R4 ;  /* 0x0000000400067245 */ /* 0x000fe20000201000 */
[----:B------:R-:W-:Y:S01]  /*b3b0*/  ULDC UR4, c[0x0][0x150] ;  /* 0x0000540000047ab9 */ /* 0x000fe20000000800 */
[----:B------:R-:W-:Y:S02]  /*b3c0*/  SHF.R.U32.HI R5, RZ, R14, R11 ;  /* 0x0000000eff057219 */ /* 0x000fe4000001160b */
[----:B------:R-:W-:Y:S01]  /*b3d0*/  IADD3 R9, P0, RZ, -R12, RZ ;  /* 0x8000000cff097210 */ /* 0x000fe20007f1e0ff */
[----:B------:R-:W-:Y:S01]  /*b3e0*/  FMUL R11, R6, UR4 ;  /* 0x00000004060b7c20 */ /* 0x000fe20008400000 */
[----:B------:R-:W-:Y:S01]  /*b3f0*/  ULDC UR4, c[0x0][0x154] ;  /* 0x0000550000047ab9 */ /* 0x000fe20000000800 */
[----:B------:R-:W1:Y:S02]  /*b400*/  LDC.64 R24, c[0x0][0x640] ;  /* 0x00019000ff187b82 */ /* 0x000e640000000a00 */
[----:B------:R-:W-:-:S02]  /*b410*/  IMAD.X R5, RZ, RZ, ~R5, P0 ;  /* 0x000000ffff057224 */ /* 0x000fc400000e0e05 */
[----:B------:R-:W2:Y:S01]  /*b420*/  F2I.U32.TRUNC.NTZ R11, R11 ;  /* 0x0000000b000b7305 */ /* 0x000ea2000020f000 */
[----:B------:R-:W-:-:S03]  /*b430*/  IMAD.WIDE.U32 R6, R9, R20, R16 ;  /* 0x0000001409067225 */ /* 0x000fc600078e0010 */
[----:B------:R-:W3:Y:S01]  /*b440*/  LDC R13, c[0x0][0x144] ;  /* 0x00005100ff0d7b82 */ /* 0x000ee20000000800 */
[----:B------:R-:W-:-:S04]  /*b450*/  IMAD R8, R5, R20, RZ ;  /* 0x0000001405087224 */ /* 0x000fc800078e02ff */
[----:B------:R-:W-:Y:S02]  /*b460*/  IMAD R5, R9, R21, R8 ;  /* 0x0000001509057224 */ /* 0x000fe400078e0208 */
[----:B------:R-:W-:Y:S01]  /*b470*/  IMAD.MOV.U32 R8, RZ, RZ, -0x1 ;  /* 0xffffffffff087424 */ /* 0x000fe200078e00ff */
[----:B------:R-:W4:Y:S01]  /*b480*/  LDC R14, c[0x0][0x608] ;  /* 0x00018200ff0e7b82 */ /* 0x000f220000000800 */
[----:B------:R-:W-:Y:S01]  /*b490*/  IMAD.IADD R5, R7, 0x1, R5 ;  /* 0x0000000107057824 */ /* 0x000fe200078e0205 */
[----:B------:R-:W-:-:S04]  /*b4a0*/  I2FP.F32.U32 R7, R3 ;  /* 0x0000000300077245 */ /* 0x000fc80000201000 */
[-C--:B0-----:R-:W-:Y:S01]  /*b4b0*/  SHF.R.U64 R10, R6, R22.reuse, R5 ;  /* 0x00000016060a7219 */ /* 0x081fe20000001205 */
[----:B--2---:R-:W-:Y:S01]  /*b4c0*/  IMAD.MOV R6, RZ, RZ, -R11 ;  /* 0x000000ffff067224 */ /* 0x004fe200078e0a0b */
[----:B------:R-:W0:Y:S01]  /*b4d0*/  LDC R9, c[0x0][0x658] ;  /* 0x00019600ff097b82 */ /* 0x000e220000000800 */
[----:B-1----:R-:W-:Y:S01]  /*b4e0*/  ISETP.NE.U32.AND P0, PT, R24, RZ, PT ;  /* 0x000000ff1800720c */ /* 0x002fe20003f05070 */
[----:B------:R-:W-:Y:S01]  /*b4f0*/  FMUL R7, R7, UR4 ;  /* 0x0000000407077c20 */ /* 0x000fe20008400000 */
[----:B------:R-:W-:Y:S02]  /*b500*/  SHF.R.U32.HI R5, RZ, R22, R5 ;  /* 0x00000016ff057219 */ /* 0x000fe40000011605 */
[----:B------:R-:W-:-:S03]  /*b510*/  ISETP.NE.AND.EX P0, PT, R25, RZ, PT, P0 ;  /* 0x000000ff1900720c */ /* 0x000fc60003f05300 */
[----:B------:R-:W1:Y:S01]  /*b520*/  LDC R20, c[0x0][0x148] ;  /* 0x00005200ff147b82 */ /* 0x000e620000000800 */
[----:B---3--:R-:W-:Y:S02]  /*b530*/  IMAD R23, R13, R6, R4 ;  /* 0x000000060d177224 */ /* 0x008fe400078e0204 */
[----:B------:R-:W-:-:S05]  /*b540*/  IMAD.MOV.U32 R6, RZ, RZ, 0x1 ;  /* 0x00000001ff067424 */ /* 0x000fca00078e00ff */
[----:B------:R-:W2:Y:S01]  /*b550*/  LDC R21, c[0x0][0x600] ;  /* 0x00018000ff157b82 */ /* 0x000ea20000000800 */
[-CC-:B----4-:R-:W-:Y:S02]  /*b560*/  SHF.R.U64 R13, R10, R14.reuse, R5.reuse ;  /* 0x0000000e0a0d7219 */ /* 0x190fe40000001205 */
[----:B------:R-:W-:Y:S02]  /*b570*/  SHF.R.U32.HI R4, RZ, R14, R5 ;  /* 0x0000000eff047219 */ /* 0x000fe40000011605 */
[----:B------:R3:W4:Y:S03]  /*b580*/  F2I.U32.TRUNC.NTZ R14, R7 ;  /* 0x00000007000e7305 */ /* 0x000726000020f000 */
[----:B------:R-:W1:Y:S01]  /*b590*/  LDC R26, c[0x0][0x648] ;  /* 0x00019200ff1a7b82 */ /* 0x000e620000000800 */
[-C--:B0-----:R-:W-:Y:S02]  /*b5a0*/  SHF.R.U64 R15, R13, R9.reuse, R4 ;  /* 0x000000090d0f7219 */ /* 0x081fe40000001204 */
[----:B------:R-:W-:-:S02]  /*b5b0*/  SHF.L.U32 R8, R8, R9, RZ ;  /* 0x0000000908087219 */ /* 0x000fc400000006ff */
[-C--:B------:R-:W-:Y:S01]  /*b5c0*/  SHF.R.U32.HI R5, RZ, R9.reuse, R4 ;  /* 0x00000009ff057219 */ /* 0x080fe20000011604 */
[----:B------:R-:W-:Y:S01]  /*b5d0*/  IMAD.MOV.U32 R4, RZ, RZ, R15 ;  /* 0x000000ffff047224 */ /* 0x000fe200078e000f */
[----:B------:R-:W-:Y:S01]  /*b5e0*/  SHF.L.U32 R22, R6, R9, RZ ;  /* 0x0000000906167219 */ /* 0x000fe200000006ff */
[----:B------:R-:W0:Y:S01]  /*b5f0*/  LDC R27, c[0x0][0x638] ;  /* 0x00018e00ff1b7b82 */ /* 0x000e220000000800 */
[----:B------:R-:W-:-:S07]  /*b600*/  LOP3.LUT R28, RZ, R8, RZ, 0x33, !PT ;  /* 0x00000008ff1c7212 */ /* 0x000fce00078e33ff */
[----:B------:R-:W0:Y:S01]  /*b610*/  LDC R29, c[0x0][0x610] ;  /* 0x00018400ff1d7b82 */ /* 0x000e220000000800 */
[----:B---34-:R-:W-:Y:S05]  /*b620*/  @!P0 BRA `(.L_x_287) ;  /* 0x0000000000288947 */ /* 0x018fea0003800000 */
[----:B------:R-:W3:Y:S02]  /*b630*/  LDC R4, c[0x0][0x64c] ;  /* 0x00019300ff047b82 */ /* 0x000ee40000000800 */
[----:B---3--:R-:W-:-:S05]  /*b640*/  IADD3 R9, P0, R15, R4, RZ ;  /* 0x000000040f097210 */ /* 0x008fca0007f1e0ff */
[----:B------:R-:W-:-:S04]  /*b650*/  IMAD.X R11, RZ, RZ, R5, P0 ;  /* 0x000000ffff0b7224 */ /* 0x000fc800000e0605 */
[----:B------:R-:W-:-:S04]  /*b660*/  IMAD.WIDE.U32 R4, R11, R24, RZ ;  /* 0x000000180b047225 */ /* 0x000fc800078e00ff */
[----:B------:R-:W-:-:S04]  /*b670*/  IMAD.WIDE.U32 R6, P0, R9, R25, R4 ;  /* 0x0000001909067225 */ /* 0x000fc80007800004 */
[----:B------:R-:W-:Y:S01]  /*b680*/  IMAD.WIDE.U32 R4, R9, R24, RZ ;  /* 0x0000001809047225 */ /* 0x000fe200078e00ff */
[----:B------:R-:W-:-:S03]  /*b690*/  IADD3.X R9, RZ, RZ, RZ, P0, !PT ;  /* 0x000000ffff097210 */ /* 0x000fc600007fe4ff */
[----:B------:R-:W-:Y:S01]  /*b6a0*/  IMAD.MOV.U32 R8, RZ, RZ, R7 ;  /* 0x000000ffff087224 */ /* 0x000fe200078e0007 */
[----:B------:R-:W-:-:S05]  /*b6b0*/  IADD3 RZ, P0, R5, R6, RZ ;  /* 0x0000000605ff7210 */ /* 0x000fca0007f1e0ff */
[----:B------:R-:W-:-:S08]  /*b6c0*/  IMAD.WIDE.U32.X R4, R11, R25, R8, P0 ;  /* 0x000000190b047225 */ /* 0x000fd000000e0408 */
.L_x_287:
[----:B------:R-:W-:Y:S01]  /*b6d0*/  ISETP.NE.AND P0, PT, R2, 0x1, PT ;  /* 0x000000010200780c */ /* 0x000fe20003f05270 */
[----:B--2---:R-:W-:Y:S01]  /*b6e0*/  VIADD R7, R21, 0xffffffff ;  /* 0xffffffff15077836 */ /* 0x004fe20000000000 */
[----:B-1----:R-:W-:Y:S01]  /*b6f0*/  SHF.R.U64 R5, R4, R26, R5 ;  /* 0x0000001a04057219 */ /* 0x002fe20000001205 */
[----:B------:R-:W-:Y:S01]  /*b700*/  IMAD.MOV R14, RZ, RZ, -R14 ;  /* 0x000000ffff0e7224 */ /* 0x000fe200078e0a0e */
[----:B------:R-:W-:Y:S01]  /*b710*/  LOP3.LUT R4, R13, R28, RZ, 0xc0, !PT ;  /* 0x0000001c0d047212 */ /* 0x000fe200078ec0ff */
[----:B------:R-:W-:Y:S01]  /*b720*/  IMAD.MOV.U32 R8, RZ, RZ, R12 ;  /* 0x000000ffff087224 */ /* 0x000fe200078e000c */
[----:B------:R-:W-:Y:S01]  /*b730*/  LOP3.LUT R10, R10, R7, RZ, 0xc0, !PT ;  /* 0x000000070a0a7212 */ /* 0x000fe200078ec0ff */
[----:B------:R-:W-:Y:S02]  /*b740*/  IMAD.MOV R6, RZ, RZ, -R5 ;  /* 0x000000ffff067224 */ /* 0x000fe400078e0a05 */
[----:B------:R-:W-:-:S04]  /*b750*/  IMAD R4, R22, R5, R4 ;  /* 0x0000000516047224 */ /* 0x000fc800078e0204 */
[----:B------:R-:W-:Y:S02]  /*b760*/  @P0 IMAD R23, R20, R14, R3 ;  /* 0x0000000e14170224 */ /* 0x000fe400078e0203 */
[----:B0-----:R-:W-:Y:S02]  /*b770*/  IMAD R3, R6, R27, R15 ;  /* 0x0000001b06037224 */ /* 0x001fe400078e020f */
[----:B------:R-:W-:Y:S02]  /*b780*/  IMAD R7, R4, R29, R23 ;  /* 0x0000001d04077224 */ /* 0x000fe400078e0217 */
[----:B------:R-:W-:Y:S02]  /*b790*/  IMAD R4, R3, R21, R10 ;  /* 0x0000001503047224 */ /* 0x000fe400078e020a */
[----:B------:R-:W-:-:S03]  /*b7a0*/  IMAD.MOV.U32 R6, RZ, RZ, 0x1 ;  /* 0x00000001ff067424 */ /* 0x000fc600078e00ff */
[----:B------:R-:W-:Y:S02]  /*b7b0*/  SEL R9, R4, R7, !P0 ;  /* 0x0000000704097207 */ /* 0x000fe40004000000 */
[----:B------:R-:W-:-:S07]  /*b7c0*/  SEL R7, R7, R4, !P0 ;  /* 0x0000000407077207 */ /* 0x000fce0004000000 */
.L_x_285:
[----:B------:R-:W-:-:S08]  /*b7d0*/  NOP ;  /* 0x0000000000007918 */ /* 0x000fd00000000000 */
[----:B------:R-:W0:-:S00]  /*b7e0*/  USETMAXREG.DEALLOC.CTAPOOL 0x28 ;  /* 0x00000028000079c8 */ /* 0x000e0000080e0500 */
[----:B0-----:R-:W-:-:S13]  /*b7f0*/  ISETP.NE.AND P0, PT, R0, RZ, PT ;  /* 0x000000ff0000720c */ /* 0x001fda0003f05270 */
[----:B------:R-:W-:Y:S05]  /*b800*/  @P0 EXIT ;  /* 0x000000000000094d */ /* 0x000fea0003800000 */
[----:B------:R-:W-:Y:S01]  /*b810*/  LOP3.LUT P0, RZ, R6, 0xff, RZ, 0xc0, !PT ;  /* 0x000000ff06ff7812 */ /* 0x000fe2000780c0ff */
[----:B------:R-:W-:Y:S01]  /*b820*/  IMAD.MOV.U32 R0, RZ, RZ, 0x1 ;  /* 0x00000001ff007424 */ /* 0x000fe200078e00ff */
[----:B------:R-:W-:-:S11]  /*b830*/  MOV R12, RZ ;  /* 0x000000ff000c7202 */ /* 0x000fd60000000f00 */
[----:B------:R-:W-:Y:S05]  /*b840*/  @!P0 BRA `(.L_x_288) ;  /* 0x0000000c00608947 */ /* 0x000fea0003800000 */
[----:B------:R-:W0:Y:S01]  /*b850*/  LDC R0, c[0x0][0x28c] ;  /* 0x0000a300ff007b82 */ /* 0x000e220000000800 */
[----:B------:R-:W-:Y:S01]  /*b860*/  ULDC UR5, c[0x0][0x658] ;  /* 0x0001960000057ab9 */ /* 0x000fe20000000800 */
[----:B------:R-:W-:Y:S01]  /*b870*/  UMOV UR7, 0xffffffff ;  /* 0xffffffff00077882 */ /* 0x000fe20000000000 */
[----:B------:R-:W-:Y:S01]  /*b880*/  ULDC UR6, c[0x0][0xc] ;  /* 0x0000030000067ab9 */ /* 0x000fe20000000800 */
[----:B------:R-:W-:Y:S01]  /*b890*/  USHF.L.U32 UR9, UR7, UR5, URZ ;  /* 0x0000000507097299 */ /* 0x000fe2000800063f */
[C---:B------:R-:W-:Y:S01]  /*b8a0*/  LOP3.LUT P2, RZ, R18.reuse, 0x7f, RZ, 0xc0, !PT ;  /* 0x0000007f12ff7812 */ /* 0x040fe2000784c0ff */
[----:B------:R-:W-:Y:S01]  /*b8b0*/  UMOV UR8, 0x1 ;  /* 0x0000000100087882 */ /* 0x000fe20000000000 */
[----:B------:R-:W-:Y:S01]  /*b8c0*/  ULDC UR7, c[0x0][0x10] ;  /* 0x0000040000077ab9 */ /* 0x000fe20000000800 */
[----:B------:R-:W-:Y:S01]  /*b8d0*/  LOP3.LUT P0, RZ, R18, 0x1f, RZ, 0xc0, !PT ;  /* 0x0000001f12ff7812 */ /* 0x000fe2000780c0ff */
[----:B------:R-:W-:Y:S01]  /*b8e0*/  UIMAD.WIDE.U32 UR6, UR6, UR7, URZ ;  /* 0x00000007060672a5 */ /* 0x000fe2000f8e003f */
[----:B------:R-:W-:Y:S01]  /*b8f0*/  BSSY B0, `(.L_x_288) ;  /* 0x00000cd000007945 */ /* 0x000fe20003800000 */
[----:B------:R-:W-:Y:S01]  /*b900*/  USHF.L.U32 UR5, UR8, UR5, URZ ;  /* 0x0000000508057299 */ /* 0x000fe2000800063f */
[----:B------:R-:W-:Y:S01]  /*b910*/  IMAD.MOV.U32 R13, RZ, RZ, 0x1 ;  /* 0x00000001ff0d7424 */ /* 0x000fe200078e00ff */
[----:B------:R-:W-:Y:S01]  /*b920*/  LOP3.LUT R11, R19, 0x2, RZ, 0xfc, !PT ;  /* 0x00000002130b7812 */ /* 0x000fe200078efcff */
[----:B------:R-:W-:Y:S01]  /*b930*/  ULDC UR8, c[0x0][0x14] ;  /* 0x0000050000087ab9 */ /* 0x000fe20000000800 */
[----:B------:R-:W-:Y:S01]  /*b940*/  PLOP3.LUT P0, PT, P0, P2, PT, 0x8a, 0x0 ;  /* 0x000000000000781c */ /* 0x000fe20000705172 */
[----:B------:R-:W-:Y:S01]  /*b950*/  UIMAD.WIDE.U32 UR30, UR6, UR8, URZ ;  /* 0x00000008061e72a5 */ /* 0x000fe2000f8e003f */
[----:B------:R-:W-:Y:S01]  /*b960*/  IMAD.MOV.U32 R12, RZ, RZ, RZ ;  /* 0x000000ffff0c7224 */ /* 0x000fe200078e00ff */
[----:B------:R-:W-:Y:S01]  /*b970*/  UIMAD UR7, UR7, UR8, URZ ;  /* 0x00000008070772a4 */ /* 0x000fe2000f8e023f */
[----:B------:R-:W-:Y:S01]  /*b980*/  ULDC UR4, c[0x0][0x600] ;  /* 0x0001800000047ab9 */ /* 0x000fe20000000800 */
[----:B------:R-:W-:-:S02]  /*b990*/  ULOP3.LUT UR6, URZ, UR9, URZ, 0x33, !UPT ;  /* 0x000000093f067292 */ /* 0x000fc4000f8e333f */
[----:B------:R-:W-:Y:S01]  /*b9a0*/  UIADD3 UR4, UR4, -0x1, URZ ;  /* 0xffffffff04047890 */ /* 0x000fe2000fffe03f */
[----:B0-----:R-:W-:Y:S01]  /*b9b0*/  VIADD R0, R0, 0x7f ;  /* 0x0000007f00007836 */ /* 0x001fe20000000000 */
[----:B------:R-:W-:Y:S01]  /*b9c0*/  UIADD3 UR7, UR31, UR7, URZ ;  /* 0x000000071f077290 */ /* 0x000fe2000fffe03f */
[----:B------:R-:W-:-:S03]  /*b9d0*/  ULDC.64 UR38, c[0x0][0x198] ;  /* 0x0000660000267ab9 */ /* 0x000fc60000000a00 */
[----:B------:R-:W-:-:S04]  /*b9e0*/  SHF.R.S32.HI R3, RZ, 0x1f, R0 ;  /* 0x0000001fff037819 */ /* 0x000fc80000011400 */
[----:B------:R-:W-:Y:S01]  /*b9f0*/  LEA.HI R3, R3, R0, RZ, 0x7 ;  /* 0x0000000003037211 */ /* 0x000fe200078f38ff */
[----:B------:R-:W-:-:S03]  /*ba00*/  IMAD.MOV.U32 R0, RZ, RZ, 0x1 ;  /* 0x00000001ff007424 */ /* 0x000fc600078e00ff */
[----:B------:R-:W-:-:S05]  /*ba10*/  SHF.R.S32.HI R3, RZ, 0x7, R3 ;  /* 0x00000007ff037819 */ /* 0x000fca0000011403 */
[----:B------:R-:W-:-:S07]  /*ba20*/  VIADD R10, R3, 0x1 ;  /* 0x00000001030a7836 */ /* 0x000fce0000000000 */
.L_x_300:
[----:B------:R-:W-:-:S03]  /*ba30*/  UMOV UR8, 0xffffffff ;  /* 0xffffffff00087882 */ /* 0x000fc60000000000 */
[----:B------:R-:W-:Y:S05]  /*ba40*/  BRA.DIV UR8, `(.L_x_289) ;  /* 0x0000000e08a87947 */ /* 0x000fea000b800000 */
[----:B------:R-:W-:-:S13]  /*ba50*/  ELECT P6, URZ, PT ;  /* 0x00000000003f782f */ /* 0x000fda00038c0000 */
.L_x_310:
[----:B------:R-:W0:Y:S01]  /*ba60*/  LDC R4, c[0x0][0x28c] ;  /* 0x0000a300ff047b82 */ /* 0x000e220000000800 */
[----:B------:R-:W-:Y:S01]  /*ba70*/  BSSY B1, `(.L_x_290) ;  /* 0x0000043000017945 */ /* 0x000fe20003800000 */
[----:B0-----:R-:W-:-:S13]  /*ba80*/  ISETP.LT.OR P6, PT, R4, 0x1, !P6 ;  /* 0x000000010400780c */ /* 0x001fda00077c1670 */
[----:B------:R-:W-:Y:S05]  /*ba90*/  @P6 BRA `(.L_x_291) ;  /* 0x0000000400006947 */ /* 0x000fea0003800000 */
[----:B------:R-:W-:Y:S01]  /*baa0*/  IMAD.SHL.U32 R15, R7, 0x100, RZ ;  /* 0x00000100070f7824 */ /* 0x000fe200078e00ff */
[----:B------:R-:W-:Y:S01]  /*bab0*/  MOV R20, RZ ;  /* 0x000000ff00147202 */ /* 0x000fe20000000f00 */
[----:B------:R-:W-:Y:S02]  /*bac0*/  IMAD.SHL.U32 R18, R9, 0x80, RZ ;  /* 0x0000008009127824 */ /* 0x000fe400078e00ff */
[----:B------:R-:W-:Y:S02]  /*bad0*/  IMAD.MOV.U32 R4, RZ, RZ, R10 ;  /* 0x000000ffff047224 */ /* 0x000fe400078e000a */
[----:B------:R-:W-:Y:S02]  /*bae0*/  IMAD.MOV.U32 R5, RZ, RZ, R0 ;  /* 0x000000ffff057224 */ /* 0x000fe400078e0000 */
[----:B------:R-:W-:-:S07]  /*baf0*/  IMAD.MOV.U32 R6, RZ, RZ, R12 ;  /* 0x000000ffff067224 */ /* 0x000fce00078e000c */
.L_x_295:
[----:B------:R-:W0:Y:S01]  /*bb00*/  S2R R14, SR_CgaCtaId ;  /* 0x00000000000e7919 */ /* 0x000e220000008800 */
[----:B------:R-:W-:Y:S01]  /*bb10*/  MOV R7, 0x400 ;  /* 0x0000040000077802 */ /* 0x000fe20000000f00 */
[----:B------:R-:W1:Y:S03]  /*bb20*/  @!P2 LDC R9, c[0x0][0x500] ;  /* 0x00014000ff09ab82 */ /* 0x000e660000000800 */
[----:B0-----:R-:W-:Y:S02]  /*bb30*/  LEA R21, R14, R7, 0x18 ;  /* 0x000000070e157211 */ /* 0x001fe400078ec0ff */
[----:B------:R-:W-:-:S03]  /*bb40*/  SHF.L.U32 R7, R5, 0x1f, RZ ;  /* 0x0000001f05077819 */ /* 0x000fc600000006ff */
[----:B------:R-:W-:-:S04]  /*bb50*/  IMAD R14, R6, 0x8, R21 ;  /* 0x00000008060e7824 */ /* 0x000fc800078e0215 */
[----:B------:R-:W0:Y:S02]  /*bb60*/  SYNCS.PHASECHK.TRANS64.TRYWAIT P1, [R14+URZ+0x18], R7 ;  /* 0x000018070e0075a7 */ /* 0x000e24000802017f */
[----:B01----:R-:W-:Y:S05]  /*bb70*/  @!P1 BRA `(.L_x_292) ;  /* 0x0000000c007c9947 */ /* 0x003fea0003800000 */
.L_x_311:
[----:B0-----:R-:W-:Y:S01]  /*bb80*/  PRMT R7, R11, 0x9910, RZ ;  /* 0x000099100b077816 */ /* 0x001fe200000000ff */
[----:B------:R0:W-:Y:S03]  /*bb90*/  @!P2 SYNCS.ARRIVE.TRANS64 RZ, [R14+URZ], R9 ;  /* 0x000000090effa9a7 */ /* 0x0001e6000800003f */
[----:B------:R-:W-:-:S13]  /*bba0*/  ISETP.NE.AND P1, PT, R7, 0x2, PT ;  /* 0x000000020700780c */ /* 0x000fda0003f25270 */
[----:B0-----:R-:W-:Y:S05]  /*bbb0*/  @P1 BRA `(.L_x_293) ;  /* 0x0000000000041947 */ /* 0x001fea0003800000 */
[----:B------:R-:W-:Y:S01]  /*bbc0*/  BPT.TRAP 0x1 ;  /* 0x000000040000795c */ /* 0x000fe20000300000 */
.L_x_293:
[----:B------:R-:W-:Y:S05]  /*bbd0*/  @P0 BRA `(.L_x_294) ;  /* 0x0000000000040947 */ /* 0x000fea0003800000 */
[----:B------:R-:W-:Y:S01]  /*bbe0*/  BPT.TRAP 0x1 ;  /* 0x000000040000795c */ /* 0x000fe20000300000 */
.L_x_294:
[--C-:B------:R-:W-:Y:S01]  /*bbf0*/  IMAD R7, R6, 0x10000, R21.reuse ;  /* 0x0001000006077824 */ /* 0x100fe200078e0215 */
[----:B------:R-:W-:Y:S01]  /*bc00*/  R2UR UR34, R20 ;  /* 0x00000000142272ca */ /* 0x000fe200000e0000 */
[----:B------:R-:W-:Y:S01]  /*bc10*/  IMAD R21, R6, 0x8000, R21 ;  /* 0x0000800006157824 */ /* 0x000fe200078e0215 */
[----:B------:R-:W-:Y:S01]  /*bc20*/  R2UR UR33, R14 ;  /* 0x000000000e2172ca */ /* 0x000fe200000e0000 */
[----:B------:R-:W-:Y:S01]  /*bc30*/  UIADD3 UR14, UP0, UR38, 0xf0, URZ ;  /* 0x000000f0260e7890 */ /* 0x000fe2000ff1e03f */
[----:B------:R-:W-:Y:S01]  /*bc40*/  R2UR UR24, R7 ;  /* 0x00000000071872ca */ /* 0x000fe200000e0000 */
[----:B------:R-:W-:Y:S01]  /*bc50*/  UIADD3 UR40, UP1, UR38, 0x1f0, URZ ;  /* 0x000001f026287890 */ /* 0x000fe2000ff3e03f */
[----:B------:R-:W-:Y:S01]  /*bc60*/  R2UR UR8, R21 ;  /* 0x00000000150872ca */ /* 0x000fe200000e0000 */
[----:B------:R-:W-:Y:S01]  /*bc70*/  UIADD3.X UR15, URZ, UR39, URZ, UP0, !UPT ;  /* 0x000000273f0f7290 */ /* 0x000fe200087fe43f */
[----:B------:R-:W-:Y:S01]  /*bc80*/  R2UR UR36, R8 ;  /* 0x00000000082472ca */ /* 0x000fe200000e0000 */
[----:B------:R-:W-:Y:S01]  /*bc90*/  UIADD3.X UR41, URZ, UR39, URZ, UP1, !UPT ;  /* 0x000000273f297290 */ /* 0x000fe20008ffe43f */
[----:B------:R-:W-:Y:S01]  /*bca0*/  R2UR UR35, R15 ;  /* 0x000000000f2372ca */ /* 0x000fe200000e0000 */
[----:B------:R-:W-:Y:S01]  /*bcb0*/  VIADD R6, R6, 0x1 ;  /* 0x0000000106067836 */ /* 0x000fe20000000000 */
[----:B------:R-:W-:Y:S01]  /*bcc0*/  IADD3 R4, R4, -0x1, RZ ;  /* 0xffffffff04047810 */ /* 0x000fe20007ffe0ff */
[----:B------:R-:W-:Y:S01]  /*bcd0*/  UIADD3 UR26, UR34, 0x40, URZ ;  /* 0x00000040221a7890 */ /* 0x000fe2000fffe03f */
[----:B------:R-:W-:Y:S01]  /*bce0*/  R2UR UR19, R18 ;  /* 0x00000000121372ca */ /* 0x000fe200000e0000 */
[----:B------:R-:W-:Y:S01]  /*bcf0*/  UMOV UR22, 0x0 ;  /* 0x0000000000167882 */ /* 0x000fe20000000000 */
[----:B------:R-:W-:Y:S01]  /*bd00*/  ISETP.GT.AND P3, PT, R4, 0x1, PT ;  /* 0x000000010400780c */ /* 0x000fe20003f64270 */
[----:B------:R-:W-:Y:S01]  /*bd10*/  UIADD3 UR32, UR24, 0x100, URZ ;  /* 0x0000010018207890 */ /* 0x000fe2000fffe03f */
[----:B------:R-:W-:Y:S01]  /*bd20*/  ISETP.NE.AND P1, PT, R6, 0x3, PT ;  /* 0x000000030600780c */ /* 0x000fe20003f25270 */
[----:B------:R-:W-:Y:S01]  /*bd30*/  UIADD3 UR24, UR24, 0x8100, URZ ;  /* 0x0000810018187890 */ /* 0x000fe2000fffe03f */
[----:B------:R-:W-:Y:S01]  /*bd40*/  VIADD R20, R20, 0x80 ;  /* 0x0000008014147836 */ /* 0x000fe20000000000 */
[----:B------:R-:W-:Y:S01]  /*bd50*/  UIADD3 UR16, UR8, 0x30100, URZ ;  /* 0x0003010008107890 */ /* 0x000fe2000fffe03f */
[----:B------:R-:W-:Y:S01]  /*bd60*/  SEL R14, RZ, 0x1, P1 ;  /* 0x00000001ff0e7807 */ /* 0x000fe20000800000 */
[----:B------:R-:W-:Y:S01]  /*bd70*/  UIADD3 UR8, UR8, 0x34100, URZ ;  /* 0x0003410008087890 */ /* 0x000fe2000fffe03f */
[----:B------:R-:W-:Y:S01]  /*bd80*/  SEL R6, R6, RZ, P1 ;  /* 0x000000ff06067207 */ /* 0x000fe20000800000 */
[----:B------:R-:W-:Y:S01]  /*bd90*/  UMOV UR23, 0x10000000 ;  /* 0x1000000000177882 */ /* 0x000fe20000000000 */
[----:B------:R-:W-:Y:S01]  /*bda0*/  UMOV UR25, UR33 ;  /* 0x0000002100197c82 */ /* 0x000fe20008000000 */
[----:B------:R-:W-:Y:S01]  /*bdb0*/  UMOV UR28, UR36 ;  /* 0x00000024001c7c82 */ /* 0x000fe20008000000 */
[----:B------:R-:W-:Y:S01]  /*bdc0*/  UMOV UR27, UR35 ;  /* 0x00000023001b7c82 */ /* 0x000fe20008000000 */
[----:B------:R-:W-:Y:S01]  /*bdd0*/  UMOV UR17, UR33 ;  /* 0x0000002100117c82 */ /* 0x000fe20008000000 */
[----:B------:R-:W-:Y:S01]  /*bde0*/  UMOV UR18, UR34 ;  /* 0x0000002200127c82 */ /* 0x000fe20008000000 */
[----:B------:R-:W-:Y:S01]  /*bdf0*/  UMOV UR20, UR36 ;  /* 0x0000002400147c82 */ /* 0x000fe20008000000 */
[----:B------:R0:W-:Y:S01]  /*be00*/  UTMALDG.3D [UR32], [UR14], desc[UR22] ;  /* 0x000016200e0075b4 */ /* 0x0001e20008011000 */
[----:B------:R-:W-:Y:S01]  /*be10*/  UMOV UR9, UR33 ;  /* 0x0000002100097c82 */ /* 0x000fe20008000000 */
[----:B------:R-:W-:Y:S01]  /*be20*/  UMOV UR11, UR19 ;  /* 0x00000013000b7c82 */ /* 0x000fe20008000000 */
[----:B------:R-:W-:Y:S01]  /*be30*/  UMOV UR12, UR36 ;  /* 0x00000024000c7c82 */ /* 0x000fe20008000000 */
[----:B------:R-:W-:Y:S01]  /*be40*/  UMOV UR10, UR26 ;  /* 0x0000001a000a7c82 */ /* 0x000fe20008000000 */
[----:B------:R-:W-:Y:S01]  /*be50*/  LOP3.LUT R5, R5, R14, RZ, 0x3c, !PT ;  /* 0x0000000e05057212 */ /* 0x000fe200078e3cff */
[----:B------:R0:W-:Y:S01]  /*be60*/  UTMALDG.3D [UR24], [UR14], desc[UR22] ;  /* 0x000016180e0075b4 */ /* 0x0001e20008011000 */
[----:B------:R0:W-:Y:S01]  /*be70*/  UTMALDG.3D [UR16], [UR40], desc[UR22] ;  /* 0x00001610280075b4 */ /* 0x0001e20008011000 */
[----:B------:R0:W-:Y:S02]  /*be80*/  UTMALDG.3D [UR8], [UR40], desc[UR22] ;  /* 0x00001608280075b4 */ /* 0x0001e40008011000 */
[----:B0-----:R-:W-:Y:S05]  /*be90*/  @P3 BRA `(.L_x_295) ;  /* 0xfffffffc00183947 */ /* 0x001fea000383ffff */
.L_x_291:
[----:B------:R-:W-:Y:S05]  /*bea0*/  BSYNC B1 ;  /* 0x0000000000017941 */ /* 0x000fea0003800000 */
.L_x_290:
[----:B------:R-:W-:Y:S01]  /*beb0*/  LOP3.LUT P3, RZ, R13, 0xff, RZ, 0xc0, !PT ;  /* 0x000000ff0dff7812 */ /* 0x000fe2000786c0ff */
[----:B------:R-:W-:Y:S01]  /*bec0*/  IMAD.IADD R12, R3, 0x1, R12 ;  /* 0x00000001030c7824 */ /* 0x000fe200078e020c */
[----:B------:R-:W-:Y:S01]  /*bed0*/  IADD3 R16, P4, R16, UR30, RZ ;  /* 0x0000001e10107c10 */ /* 0x000fe2000ff9e0ff */
[----:B------:R-:W-:Y:S01]  /*bee0*/  ULDC.64 UR8, c[0x0][0x650] ;  /* 0x0001940000087ab9 */ /* 0x000fe20000000a00 */
[----:B------:R-:W-:Y:S01]  /*bef0*/  BSSY B1, `(.L_x_296) ;  /* 0x000006a000017945 */ /* 0x000fe20003800000 */
[----:B------:R-:W-:Y:S01]  /*bf00*/  IMAD.MOV.U32 R9, RZ, RZ, -0x1 ;  /* 0xffffffffff097424 */ /* 0x000fe200078e00ff */
[----:B------:R-:W-:Y:S01]  /*bf10*/  ISETP.GT.U32.AND P1, PT, R12, 0x2, PT ;  /* 0x000000020c00780c */ /* 0x000fe20003f24070 */
[----:B------:R-:W-:Y:S01]  /*bf20*/  IMAD.MOV.U32 R8, RZ, RZ, -0x1 ;  /* 0xffffffffff087424 */ /* 0x000fe200078e00ff */
[----:B------:R-:W-:Y:S02]  /*bf30*/  IADD3.X R17, R17, UR7, RZ, P4, !PT ;  /* 0x0000000711117c10 */ /* 0x000fe4000a7fe4ff */
[----:B------:R-:W-:-:S02]  /*bf40*/  ISETP.LT.U32.AND P1, PT, R3, 0x3, P1 ;  /* 0x000000030300780c */ /* 0x000fc40000f21070 */
[----:B------:R-:W-:Y:S01]  /*bf50*/  PRMT R13, RZ, 0x7610, R13 ;  /* 0x00007610ff0d7816 */ /* 0x000fe2000000000d */
[----:B------:R-:W0:Y:S01]  /*bf60*/  @P3 S2R R5, SR_CgaCtaId ;  /* 0x0000000000053919 */ /* 0x000e220000008800 */
[----:B------:R-:W-:-:S04]  /*bf70*/  @P3 MOV R4, 0x400 ;  /* 0x0000040000043802 */ /* 0x000fc80000000f00 */
[----:B0-----:R-:W-:Y:S01]  /*bf80*/  @P3 LEA R6, R5, R4, 0x18 ;  /* 0x0000000405063211 */ /* 0x001fe200078ec0ff */
[----:B------:R-:W-:-:S03]  /*bf90*/  IMAD.WIDE.U32 R4, R12, -0x55555555, RZ ;  /* 0xaaaaaaab0c047825 */ /* 0x000fc600078e00ff */
[----:B------:R0:W-:Y:S01]  /*bfa0*/  @P3 SYNCS.ARRIVE.TRANS64.A1T0 RZ, [R6+URZ+0x48], RZ ;  /* 0x000048ff06ff39a7 */ /* 0x0001e2000810003f */
[----:B------:R-:W-:Y:S02]  /*bfb0*/  ISETP.GE.U32.AND P3, PT, R3, 0x3, PT ;  /* 0x000000030300780c */ /* 0x000fe40003f66070 */
[----:B------:R-:W-:Y:S02]  /*bfc0*/  SHF.R.U32.HI R7, RZ, 0x1, R5 ;  /* 0x00000001ff077819 */ /* 0x000fe40000011605 */
[----:B------:R-:W-:Y:S02]  /*bfd0*/  SEL R5, RZ, 0x1, !P1 ;  /* 0x00000001ff057807 */ /* 0x000fe40004800000 */
[----:B------:R-:W-:Y:S01]  /*bfe0*/  ISETP.GE.U32.AND P1, PT, R16, UR8, PT ;  /* 0x0000000810007c0c */ /* 0x000fe2000bf26070 */
[----:B------:R-:W-:Y:S01]  /*bff0*/  IMAD R12, R7, -0x3, R12 ;  /* 0xfffffffd070c7824 */ /* 0x000fe200078e020c */
[----:B------:R-:W-:Y:S02]  /*c000*/  LOP3.LUT R0, R0, R5, RZ, 0x3c, !PT ;  /* 0x0000000500007212 */ /* 0x000fe400078e3cff */
[----:B------:R-:W-:-:S02]  /*c010*/  ISETP.GE.U32.AND.EX P1, PT, R17, UR9, PT, P1 ;  /* 0x0000000911007c0c */ /* 0x000fc4000bf26110 */
[----:B------:R-:W-:Y:S02]  /*c020*/  PRMT R4, RZ, 0x7610, R4 ;  /* 0x00007610ff047816 */ /* 0x000fe40000000004 */
[----:B------:R-:W-:Y:S01]  /*c030*/  @P3 LOP3.LUT R0, R0, 0x1, R7, 0x78, !PT ;  /* 0x0000000100003812 */ /* 0x000fe200078e7807 */
[----:B------:R-:W-:-:S08]  /*c040*/  IMAD.MOV.U32 R7, RZ, RZ, -0x1 ;  /* 0xffffffffff077424 */ /* 0x000fd000078e00ff */
[----:B0-----:R-:W-:Y:S05]  /*c050*/  @P1 BRA `(.L_x_297) ;  /* 0x00000004004c1947 */ /* 0x001fea0003800000 */
[----:B------:R-:W-:Y:S01]  /*c060*/  ULDC.64 UR8, c[0x0][0x628] ;  /* 0x00018a0000087ab9 */ /* 0x000fe20000000a00 */
[----:B------:R-:W0:Y:S01]  /*c070*/  S2R R15, SR_CTAID.X ;  /* 0x00000000000f7919 */ /* 0x000e220000002500 */
[----:B------:R-:W-:Y:S01]  /*c080*/  ISETP.NE.U32.AND P1, PT, RZ, UR8, PT ;  /* 0x00000008ff007c0c */ /* 0x000fe2000bf25070 */
[----:B------:R-:W-:Y:S01]  /*c090*/  ULDC UR11, c[0x0][0x630] ;  /* 0x00018c00000b7ab9 */ /* 0x000fe20000000800 */
[----:B------:R-:W-:Y:S01]  /*c0a0*/  IMAD.MOV.U32 R4, RZ, RZ, R16 ;  /* 0x000000ffff047224 */ /* 0x000fe200078e0010 */
[----:B------:R-:W1:Y:S01]  /*c0b0*/  S2R R14, SR_CTAID.Y ;  /* 0x00000000000e7919 */ /* 0x000e620000002600 */
[----:B------:R-:W-:Y:S01]  /*c0c0*/  ISETP.NE.AND.EX P1, PT, RZ, UR9, PT, P1 ;  /* 0x00000009ff007c0c */ /* 0x000fe2000bf25310 */
[----:B------:R-:W-:-:S12]  /*c0d0*/  IMAD.MOV.U32 R5, RZ, RZ, R17 ;  /* 0x000000ffff057224 */ /* 0x000fd800078e0011 */
[----:B------:R-:W-:Y:S05]  /*c0e0*/  @!P1 BRA `(.L_x_298) ;  /* 0x0000000000289947 */ /* 0x000fea0003800000 */
[----:B------:R-:W-:Y:S02]  /*c0f0*/  ULDC UR10, c[0x0][0x634] ;  /* 0x00018d00000a7ab9 */ /* 0x000fe40000000800 */
[----:B------:R-:W-:-:S04]  /*c100*/  IADD3 R9, P1, R16, UR10, RZ ;  /* 0x0000000a10097c10 */ /* 0x000fc8000ff3e0ff */
[----:B------:R-:W-:-:S05]  /*c110*/  IADD3.X R21, RZ, R17, RZ, P1, !PT ;  /* 0x00000011ff157210 */ /* 0x000fca0000ffe4ff */
[----:B------:R-:W-:-:S04]  /*c120*/  IMAD.WIDE.U32 R6, R21, UR8, RZ ;  /* 0x0000000815067c25 */ /* 0x000fc8000f8e00ff */
[----:B------:R-:W-:-:S04]  /*c130*/  IMAD.WIDE.U32 R6, P1, R9, UR9, R6 ;  /* 0x0000000909067c25 */ /* 0x000fc8000f820006 */
[----:B------:R-:W-:-:S04]  /*c140*/  IMAD.WIDE.U32 R8, R9, UR8, RZ ;  /* 0x0000000809087c25 */ /* 0x000fc8000f8e00ff */
[----:B------:R-:W-:Y:S01]  /*c150*/  IMAD.X R5, RZ, RZ, RZ, P1 ;  /* 0x000000ffff057224 */ /* 0x000fe200008e06ff */
[----:B------:R-:W-:Y:S01]  /*c160*/  IADD3 RZ, P1, R9, R6, RZ ;  /* 0x0000000609ff7210 */ /* 0x000fe20007f3e0ff */
[----:B------:R-:W-:-:S04]  /*c170*/  IMAD.MOV.U32 R4, RZ, RZ, R7 ;  /* 0x000000ffff047224 */ /* 0x000fc800078e0007 */
[----:B------:R-:W-:-:S08]  /*c180*/  IMAD.WIDE.U32.X R4, R21, UR9, R4, P1 ;  /* 0x0000000915047c25 */ /* 0x000fd000088e0404 */
.L_x_298:
[--C-:B------:R-:W-:Y:S01]  /*c190*/  SHF.R.U64 R8, R4, UR11, R5.reuse ;  /* 0x0000000b04087c19 */ /* 0x100fe20008001205 */
[----:B------:R-:W-:Y:S01]  /*c1a0*/  ULDC.64 UR8, c[0x0][0x620] ;  /* 0x0001880000087ab9 */ /* 0x000fe20000000a00 */
[----:B------:R-:W-:Y:S01]  /*c1b0*/  SHF.R.U32.HI R4, RZ, UR11, R5 ;  /* 0x0000000bff047c19 */ /* 0x000fe20008011605 */
[----:B------:R-:W2:Y:S01]  /*c1c0*/  LDC R24, c[0x0][0x144] ;  /* 0x00005100ff187b82 */ /* 0x000ea20000000800 */
[----:B------:R-:W-:Y:S01]  /*c1d0*/  IADD3 R7, P1, RZ, -R8, RZ ;  /* 0x80000008ff077210 */ /* 0x000fe20007f3e0ff */
[----:B------:R-:W-:Y:S01]  /*c1e0*/  ULDC.64 UR12, c[0x0][0x640] ;  /* 0x00019000000c7ab9 */ /* 0x000fe20000000a00 */
[----:B0-----:R-:W-:Y:S01]  /*c1f0*/  I2FP.F32.U32 R9, R15 ;  /* 0x0000000f00097245 */ /* 0x001fe20000201000 */
[----:B------:R-:W-:Y:S02]  /*c200*/  ULDC UR10, c[0x0][0x608] ;  /* 0x00018200000a7ab9 */ /* 0x000fe40000000800 */
[----:B------:R-:W-:Y:S01]  /*c210*/  IMAD.X R4, RZ, RZ, ~R4, P1 ;  /* 0x000000ffff047224 */ /* 0x000fe200008e0e04 */
[----:B------:R-:W-:Y:S01]  /*c220*/  ISETP.NE.U32.AND P1, PT, RZ, UR12, PT ;  /* 0x0000000cff007c0c */ /* 0x000fe2000bf25070 */
[----:B------:R-:W0:Y:S02]  /*c230*/  LDC R21, c[0x0][0x148] ;  /* 0x00005200ff157b82 */ /* 0x000e240000000800 */
[----:B------:R-:W-:Y:S01]  /*c240*/  IMAD R6, R4, UR8, RZ ;  /* 0x0000000804067c24 */ /* 0x000fe2000f8e02ff */
[----:B------:R-:W-:Y:S01]  /*c250*/  ISETP.NE.AND.EX P1, PT, RZ, UR13, PT, P1 ;  /* 0x0000000dff007c0c */ /* 0x000fe2000bf25310 */
[----:B------:R-:W-:Y:S01]  /*c260*/  IMAD.WIDE.U32 R4, R7, UR8, R16 ;  /* 0x0000000807047c25 */ /* 0x000fe2000f8e0010 */
[----:B------:R-:W-:-:S03]  /*c270*/  ULDC UR8, c[0x0][0x150] ;  /* 0x0000540000087ab9 */ /* 0x000fc60000000800 */
[----:B------:R-:W-:Y:S02]  /*c280*/  IMAD R7, R7, UR9, R6 ;  /* 0x0000000907077c24 */ /* 0x000fe4000f8e0206 */
[----:B------:R-:W-:Y:S01]  /*c290*/  FMUL R6, R9, UR8 ;  /* 0x0000000809067c20 */ /* 0x000fe20008400000 */
[----:B------:R-:W-:Y:S01]  /*c2a0*/  ULDC UR8, c[0x0][0x618] ;  /* 0x0001860000087ab9 */ /* 0x000fe20000000800 */
[----:B------:R-:W-:Y:S01]  /*c2b0*/  ULDC UR9, c[0x0][0x154] ;  /* 0x0000550000097ab9 */ /* 0x000fe20000000800 */
[----:B------:R-:W-:-:S03]  /*c2c0*/  IMAD.IADD R5, R5, 0x1, R7 ;  /* 0x0000000105057824 */ /* 0x000fc600078e0207 */
[----:B------:R-:W3:Y:S02]  /*c2d0*/  F2I.U32.TRUNC.NTZ R6, R6 ;  /* 0x0000000600067305 */ /* 0x000ee4000020f000 */
[----:B------:R-:W-:Y:S02]  /*c2e0*/  SHF.R.U64 R9, R4, UR8, R5 ;  /* 0x0000000804097c19 */ /* 0x000fe40008001205 */
[----:B-1----:R-:W-:-:S05]  /*c2f0*/  I2FP.F32.U32 R4, R14 ;  /* 0x0000000e00047245 */ /* 0x002fca0000201000 */
[----:B------:R-:W-:Y:S01]  /*c300*/  FMUL R22, R4, UR9 ;  /* 0x0000000904167c20 */ /* 0x000fe20008400000 */
[----:B------:R-:W-:Y:S01]  /*c310*/  SHF.R.U32.HI R4, RZ, UR8, R5 ;  /* 0x00000008ff047c19 */ /* 0x000fe20008011605 */
[----:B------:R-:W-:-:S03]  /*c320*/  ULDC UR8, c[0x0][0x658] ;  /* 0x0001960000087ab9 */ /* 0x000fc60000000800 */
[--C-:B------:R-:W-:Y:S01]  /*c330*/  SHF.R.U64 R20, R9, UR10, R4.reuse ;  /* 0x0000000a09147c19 */ /* 0x100fe20008001204 */
[----:B------:R-:W1:Y:S01]  /*c340*/  F2I.U32.TRUNC.NTZ R22, R22 ;  /* 0x0000001600167305 */ /* 0x000e62000020f000 */
[----:B------:R-:W-:Y:S01]  /*c350*/  SHF.R.U32.HI R5, RZ, UR10, R4 ;  /* 0x0000000aff057c19 */ /* 0x000fe20008011604 */
[----:B---3--:R-:W-:-:S03]  /*c360*/  IMAD.MOV R6, RZ, RZ, -R6 ;  /* 0x000000ffff067224 */ /* 0x008fc600078e0a06 */
[----:B------:R-:W-:Y:S01]  /*c370*/  SHF.R.U64 R18, R20, UR8, R5 ;  /* 0x0000000814127c19 */ /* 0x000fe20008001205 */
[----:B--2---:R-:W-:Y:S01]  /*c380*/  IMAD R15, R24, R6, R15 ;  /* 0x00000006180f7224 */ /* 0x004fe200078e020f */
[----:B------:R-:W-:-:S03]  /*c390*/  SHF.R.U32.HI R23, RZ, UR8, R5 ;  /* 0x00000008ff177c19 */ /* 0x000fc60008011605 */
[----:B------:R-:W-:Y:S02]  /*c3a0*/  IMAD.MOV.U32 R4, RZ, RZ, R18 ;  /* 0x000000ffff047224 */ /* 0x000fe400078e0012 */
[----:B------:R-:W-:Y:S01]  /*c3b0*/  IMAD.MOV.U32 R5, RZ, RZ, R23 ;  /* 0x000000ffff057224 */ /* 0x000fe200078e0017 */
[----:B-1----:R-:W-:Y:S06]  /*c3c0*/  @!P1 BRA `(.L_x_299) ;  /* 0x0000000000289947 */ /* 0x002fec0003800000 */
[----:B------:R-:W-:Y:S02]  /*c3d0*/  ULDC UR8, c[0x0][0x64c] ;  /* 0x0001930000087ab9 */ /* 0x000fe40000000800 */
[----:B------:R-:W-:-:S04]  /*c3e0*/  IADD3 R5, P1, R18, UR8, RZ ;  /* 0x0000000812057c10 */ /* 0x000fc8000ff3e0ff */
[----:B------:R-:W-:-:S05]  /*c3f0*/  IADD3.X R23, RZ, R23, RZ, P1, !PT ;  /* 0x00000017ff177210 */ /* 0x000fca0000ffe4ff */
[----:B------:R-:W-:-:S04]  /*c400*/  IMAD.WIDE.U32 R6, R23, UR12, RZ ;  /* 0x0000000c17067c25 */ /* 0x000fc8000f8e00ff */
[----:B------:R-:W-:-:S04]  /*c410*/  IMAD.WIDE.U32 R6, P1, R5, UR13, R6 ;  /* 0x0000000d05067c25 */ /* 0x000fc8000f820006 */
[----:B------:R-:W-:-:S04]  /*c420*/  IMAD.WIDE.U32 R4, R5, UR12, RZ ;  /* 0x0000000c05047c25 */ /* 0x000fc8000f8e00ff */
[----:B------:R-:W-:Y:S01]  /*c430*/  IMAD.MOV.U32 R4, RZ, RZ, R7 ;  /* 0x000000ffff047224 */ /* 0x000fe200078e0007 */
[----:B------:R-:W-:Y:S01]  /*c440*/  IADD3 RZ, P3, R5, R6, RZ ;  /* 0x0000000605ff7210 */ /* 0x000fe20007f7e0ff */
[----:B------:R-:W-:-:S04]  /*c450*/  IMAD.X R5, RZ, RZ, RZ, P1 ;  /* 0x000000ffff057224 */ /* 0x000fc800008e06ff */
[----:B------:R-:W-:-:S08]  /*c460*/  IMAD.WIDE.U32.X R4, R23, UR13, R4, P3 ;  /* 0x0000000d17047c25 */ /* 0x000fd000098e0404 */
.L_x_299:
[----:B------:R-:W-:Y:S01]  /*c470*/  ISETP.NE.AND P1, PT, R2, 0x1, PT ;  /* 0x000000010200780c */ /* 0x000fe20003f25270 */
[----:B------:R-:W-:Y:S01]  /*c480*/  ULDC UR8, c[0x0][0x648] ;  /* 0x0001920000087ab9 */ /* 0x000fe20000000800 */
[----:B------:R-:W-:Y:S01]  /*c490*/  LOP3.LUT R20, R20, UR6, RZ, 0xc0, !PT ;  /* 0x0000000614147c12 */ /* 0x000fe2000f8ec0ff */
[----:B------:R-:W-:Y:S01]  /*c4a0*/  IMAD.MOV R22, RZ, RZ, -R22 ;  /* 0x000000ffff167224 */ /* 0x000fe200078e0a16 */
[----:B------:R-:W-:Y:S01]  /*c4b0*/  SHF.R.U64 R5, R4, UR8, R5 ;  /* 0x0000000804057c19 */ /* 0x000fe20008001205 */
[----:B------:R-:W-:Y:S01]  /*c4c0*/  ULDC UR8, c[0x0][0x638] ;  /* 0x00018e0000087ab9 */ /* 0x000fe20000000800 */
[----:B------:R-:W-:Y:S01]  /*c4d0*/  LOP3.LUT R9, R9, UR4, RZ, 0xc0, !PT ;  /* 0x0000000409097c12 */ /* 0x000fe2000f8ec0ff */
[----:B------:R-:W-:Y:S01]  /*c4e0*/  ULDC UR9, c[0x0][0x610] ;  /* 0x0001840000097ab9 */ /* 0x000fe20000000800 */
[----:B------:R-:W-:Y:S02]  /*c4f0*/  IMAD.MOV.U32 R4, RZ, RZ, 0x1 ;  /* 0x00000001ff047424 */ /* 0x000fe400078e00ff */
[----:B------:R-:W-:-:S02]  /*c500*/  IMAD.MOV R7, RZ, RZ, -R5 ;  /* 0x000000ffff077224 */ /* 0x000fc400078e0a05 */
[----:B------:R-:W-:Y:S02]  /*c510*/  IMAD R20, R5, UR5, R20 ;  /* 0x0000000505147c24 */ /* 0x000fe4000f8e0214 */
[----:B0-----:R-:W-:Y:S02]  /*c520*/  @P1 IMAD R15, R21, R22, R14 ;  /* 0x00000016150f1224 */ /* 0x001fe400078e020e */
[----:B------:R-:W-:Y:S01]  /*c530*/  IMAD R18, R7, UR8, R18 ;  /* 0x0000000807127c24 */ /* 0x000fe2000f8e0212 */
[----:B------:R-:W-:Y:S01]  /*c540*/  ULDC UR8, c[0x0][0x600] ;  /* 0x0001800000087ab9 */ /* 0x000fe20000000800 */
[----:B------:R-:W-:Y:S02]  /*c550*/  IMAD R15, R20, UR9, R15 ;  /* 0x00000009140f7c24 */ /* 0x000fe4000f8e020f */
[----:B------:R-:W-:-:S05]  /*c560*/  IMAD R18, R18, UR8, R9 ;  /* 0x0000000812127c24 */ /* 0x000fca000f8e0209 */
[----:B------:R-:W-:Y:S02]  /*c570*/  SEL R9, R18, R15, !P1 ;  /* 0x0000000f12097207 */ /* 0x000fe40004800000 */
[----:B------:R-:W-:-:S07]  /*c580*/  SEL R7, R15, R18, !P1 ;  /* 0x000000120f077207 */ /* 0x000fce0004800000 */
.L_x_297:
[----:B------:R-:W-:Y:S05]  /*c590*/  BSYNC B1 ;  /* 0x0000000000017941 */ /* 0x000fea0003800000 */
.L_x_296:
[----:B------:R-:W-:-:S13]  /*c5a0*/  LOP3.LUT P1, RZ, R4, 0xff, RZ, 0xc0, !PT ;  /* 0x000000ff04ff7812 */ /* 0x000fda000782c0ff */
[----:B------:R-:W-:Y:S05]  /*c5b0*/  @P1 BRA `(.L_x_300) ;  /* 0xfffffff4001c1947 */ /* 0x000fea000383ffff */
[----:B------:R-:W-:Y:S05]  /*c5c0*/  BSYNC B0 ;  /* 0x0000000000007941 */ /* 0x000fea0003800000 */
.L_x_288:
[----:B------:R-:W-:-:S03]  /*c5d0*/  UMOV UR8, 0xffffffff ;  /* 0xffffffff00087882 */ /* 0x000fc60000000000 */
[----:B------:R-:W-:Y:S05]  /*c5e0*/  BRA.DIV UR8, `(.L_x_301) ;  /* 0x0000000208f47947 */ /* 0x000fea000b800000 */
[----:B------:R-:W-:-:S13]  /*c5f0*/  ELECT P6, URZ, PT ;  /* 0x00000000003f782f */ /* 0x000fda00038c0000 */
.L_x_314:
[----:B------:R-:W-:Y:S04]  /*c600*/  BSSY B0, `(.L_x_302) ;  /* 0x0000022000007945 */ /* 0x000fe80003800000 */
[----:B------:R-:W-:Y:S05]  /*c610*/  @!P6 BRA `(.L_x_303) ;  /* 0x000000000080e947 */ /* 0x000fea0003800000 */
[----:B------:R-:W-:-:S04]  /*c620*/  LOP3.LUT R19, R19, 0x2, RZ, 0xfc, !PT ;  /* 0x0000000213137812 */ /* 0x000fc800078efcff */
[----:B------:R-:W-:-:S13]  /*c630*/  ISETP.NE.AND P0, PT, R19, 0x3, PT ;  /* 0x000000031300780c */ /* 0x000fda0003f05270 */
[----:B------:R-:W-:Y:S05]  /*c640*/  @!P0 BRA `(.L_x_304) ;  /* 0x0000000000048947 */ /* 0x000fea0003800000 */
[----:B------:R-:W-:Y:S01]  /*c650*/  BPT.TRAP 0x1 ;  /* 0x000000040000795c */ /* 0x000fe20000300000 */
.L_x_304:
[----:B------:R-:W0:Y:S01]  /*c660*/  S2R R3, SR_CgaCtaId ;  /* 0x0000000000037919 */ /* 0x000e220000008800 */
[----:B------:R-:W-:-:S04]  /*c670*/  MOV R2, 0x400 ;  /* 0x0000040000027802 */ /* 0x000fc80000000f00 */
[----:B0-----:R-:W-:Y:S02]  /*c680*/  LEA R3, R3, R2, 0x18 ;  /* 0x0000000203037211 */ /* 0x001fe400078ec0ff */
[----:B------:R-:W-:-:S03]  /*c690*/  SHF.L.U32 R2, R0, 0x1f, RZ ;  /* 0x0000001f00027819 */ /* 0x000fc600000006ff */
[----:B------:R-:W-:-:S04]  /*c6a0*/  VIADD R3, R3, 0x18 ;  /* 0x0000001803037836 */ /* 0x000fc80000000000 */
[C---:B------:R-:W-:Y:S01]  /*c6b0*/  IMAD R7, R12.reuse, 0x8, R3 ;  /* 0x000000080c077824 */ /* 0x040fe200078e0203 */
[----:B------:R-:W-:-:S03]  /*c6c0*/  IADD3 R12, R12, 0x1, RZ ;  /* 0x000000010c0c7810 */ /* 0x000fc60007ffe0ff */
[----:B------:R-:W0:Y:S01]  /*c6d0*/  SYNCS.PHASECHK.TRANS64.TRYWAIT P0, [R7+URZ], R2 ;  /* 0x00000002070075a7 */ /* 0x000e22000800017f */
[----:B------:R-:W-:-:S04]  /*c6e0*/  ISETP.NE.AND P1, PT, R12, 0x3, PT ;  /* 0x000000030c00780c */ /* 0x000fc80003f25270 */
[----:B------:R-:W-:Y:S02]  /*c6f0*/  SEL R5, RZ, 0x1, P1 ;  /* 0x00000001ff057807 */ /* 0x000fe40000800000 */
[----:B------:R-:W-:Y:S02]  /*c700*/  SEL R12, R12, RZ, P1 ;  /* 0x000000ff0c0c7207 */ /* 0x000fe40000800000 */
[----:B------:R-:W-:-:S03]  /*c710*/  LOP3.LUT R5, R0, R5, RZ, 0x3c, !PT ;  /* 0x0000000500057212 */ /* 0x000fc600078e3cff */
[----:B------:R-:W-:Y:S01]  /*c720*/  IMAD R9, R12, 0x8, R3 ;  /* 0x000000080c097824 */ /* 0x000fe200078e0203 */
[----:B------:R-:W-:Y:S01]  /*c730*/  SHF.L.U32 R4, R5, 0x1f, RZ ;  /* 0x0000001f05047819 */ /* 0x000fe200000006ff */
[----:B0-----:R-:W-:Y:S06]  /*c740*/  @!P0 BRA `(.L_x_305) ;  /* 0x0000000000bc8947 */ /* 0x001fec0003800000 */
.L_x_315:
[----:B------:R-:W1:Y:S01]  /*c750*/  SYNCS.PHASECHK.TRANS64.TRYWAIT P0, [R9+URZ], R4 ;  /* 0x00000004090075a7 */ /* 0x000e62000800017f */
[----:B------:R-:W-:-:S05]  /*c760*/  VIADD R0, R12, 0x1 ;  /* 0x000000010c007836 */ /* 0x000fca0000000000 */
[----:B------:R-:W-:-:S04]  /*c770*/  ISETP.NE.AND P1, PT, R0, 0x3, PT ;  /* 0x000000030000780c */ /* 0x000fc80003f25270 */
[----:B0-----:R-:W-:Y:S02]  /*c780*/  SEL R2, RZ, 0x1, P1 ;  /* 0x00000001ff027807 */ /* 0x001fe40000800000 */
[----:B------:R-:W-:Y:S02]  /*c790*/  SEL R0, R0, RZ, P1 ;  /* 0x000000ff00007207 */ /* 0x000fe40000800000 */
[----:B------:R-:W-:Y:S01]  /*c7a0*/  LOP3.LUT R2, R5, R2, RZ, 0x3c, !PT ;  /* 0x0000000205027212 */ /* 0x000fe200078e3cff */
[----:B-1----:R-:W-:Y:S06]  /*c7b0*/  @!P0 BRA `(.L_x_306) ;  /* 0x0000000000b48947 */ /* 0x002fec0003800000 */
.L_x_316:
[----:B------:R-:W-:Y:S01]  /*c7c0*/  IMAD R3, R0, 0x8, R3 ;  /* 0x0000000800037824 */ /* 0x000fe200078e0203 */
[----:B------:R-:W-:-:S07]  /*c7d0*/  SHF.L.U32 R0, R2, 0x1f, RZ ;  /* 0x0000001f02007819 */ /* 0x000fce00000006ff */
.L_x_307:
[----:B-1----:R1:W2:Y:S02]  /*c7e0*/  SYNCS.PHASECHK.TRANS64.TRYWAIT P0, [R3+URZ], R0 ;  /* 0x00000000030075a7 */ /* 0x0022a4000800017f */
[----:B--2---:R-:W-:Y:S05]  /*c7f0*/  @!P0 NANOSLEEP.SYNCS 0x989680 ;  /* 0x009896800000895d */ /* 0x004fea0003900000 */
[----:B------:R-:W2:Y:S02]  /*c800*/  @!P0 SYNCS.PHASECHK.TRANS64 P0, [R3+URZ], R0 ;  /* 0x00000000030085a7 */ /* 0x000ea4000800007f */
[----:B--2---:R-:W-:Y:S05]  /*c810*/  @!P0 BRA `(.L_x_307) ;  /* 0xfffffffc00f08947 */ /* 0x004fea000383ffff */
.L_x_303:
[----:B------:R-:W-:Y:S05]  /*c820*/  BSYNC B0 ;  /* 0x0000000000007941 */ /* 0x000fea0003800000 */
.L_x_302:
[----:B------:R-:W-:Y:S05]  /*c830*/  EXIT ;  /* 0x000000000000794d */ /* 0x000fea0003800000 */
.L_x_17:
[----:B---3--:R3:W4:Y:S02]  /*c840*/  SYNCS.PHASECHK.TRANS64.TRYWAIT P1, [R3+URZ], R0 ;  /* 0x00000000030075a7 */ /* 0x008724000802017f */
[----:B----4-:R-:W-:Y:S05]  /*c850*/  @!P1 NANOSLEEP.SYNCS 0x989680 ;  /* 0x009896800000995d */ /* 0x010fea0003900000 */
[----:B------:R-:W4:Y:S02]  /*c860*/  @!P1 SYNCS.PHASECHK.TRANS64 P1, [R3+URZ], R0 ;  /* 0x00000000030095a7 */ /* 0x000f24000802007f */
[----:B----4-:R-:W-:Y:S05]  /*c870*/  @!P1 BRA `(.L_x_17) ;  /* 0xfffffffc00f09947 */ /* 0x010fea000383ffff */
[----:B------:R-:W-:Y:S05]  /*c880*/  BRA `(.L_x_16) ;  /* 0xffffff4800587947 */ /* 0x000fea000383ffff */
.L_x_22:
[----:B-1----:R-:W-:-:S04]  /*c890*/  IMAD.U32 R4, RZ, RZ, UR9 ;  /* 0x00000009ff047e24 */ /* 0x002fc8000f8e00ff */
[----:B------:R1:W2:Y:S03]  /*c8a0*/  SYNCS.PHASECHK.TRANS64.TRYWAIT P1, [R4+URZ], R3 ;  /* 0x00000003040075a7 */ /* 0x0002a6000802017f */
[----:B--2---:R-:W-:Y:S05]  /*c8b0*/  @!P1 NANOSLEEP.SYNCS 0x989680 ;  /* 0x009896800000995d */ /* 0x004fea0003900000 */
[----:B------:R-:W2:Y:S02]  /*c8c0*/  @!P1 SYNCS.PHASECHK.TRANS64 P1, [R4+URZ], R3 ;  /* 0x00000003040095a7 */ /* 0x000ea4000802007f */
[----:B--2---:R-:W-:Y:S05]  /*c8d0*/  @!P1 BRA `(.L_x_22) ;  /* 0xfffffffc00ec9947 */ /* 0x004fea000383ffff */
[----:B------:R-:W-:Y:S05]  /*c8e0*/  BRA `(.L_x_21) ;  /* 0xffffff50004c7947 */ /* 0x000fea000383ffff */
.L_x_289:
[----:B------:R-:W-:Y:S01]  /*c8f0*/  BSSY B1, `(.L_x_308) ;  /* 0x0000006000017945 */ /* 0x000fe20003800000 */
[----:B------:R-:W-:-:S07]  /*c900*/  IMAD.MOV.U32 R15, RZ, RZ, -0x1 ;  /* 0xffffffffff0f7424 */ /* 0x000fce00078e00ff */
[----:B------:R-:W-:Y:S05]  /*c910*/  WARPSYNC.COLLECTIVE R15, `(.L_x_309) ;  /* 0x000000000f0c7348 */ /* 0x000fea0003c00000 */
[----:B------:R-:W-:Y:S02]  /*c920*/  ELECT P6, UR62, PT ;  /* 0x00000000003e782f */ /* 0x000fe400038c0000 */
[----:B------:R-:W-:Y:S01]  /*c930*/  MOV R14, UR62 ;  /* 0x0000003e000e7c02 */ /* 0x000fe20008000f00 */
[----:B------:R-:W-:Y:S10]  /*c940*/  ENDCOLLECTIVE ;  /* 0x000000000000791b */ /* 0x000ff40003800000 */
.L_x_309:
[----:B------:R-:W-:Y:S05]  /*c950*/  BSYNC B1 ;  /* 0x0000000000017941 */ /* 0x000fea0003800000 */
.L_x_308:
[----:B------:R-:W-:Y:S05]  /*c960*/  BRA `(.L_x_310) ;  /* 0xfffffff0003c7947 */ /* 0x000fea000383ffff */
.L_x_292:
[----:B0-----:R0:W1:Y:S02]  /*c970*/  SYNCS.PHASECHK.TRANS64.TRYWAIT P1, [R14+URZ+0x18], R7 ;  /* 0x000018070e0075a7 */ /* 0x001064000802017f */
[----:B-1----:R-:W-:Y:S05]  /*c980*/  @!P1 NANOSLEEP.SYNCS 0x989680 ;  /* 0x009896800000995d */ /* 0x002fea0003900000 */
[----:B------:R-:W1:Y:S02]  /*c990*/  @!P1 SYNCS.PHASECHK.TRANS64 P1, [R14+URZ+0x18], R7 ;  /* 0x000018070e0095a7 */ /* 0x000e64000802007f */
[----:B-1----:R-:W-:Y:S05]  /*c9a0*/  @!P1 BRA `(.L_x_292) ;  /* 0xfffffffc00f09947 */ /* 0x002fea000383ffff */
[----:B------:R-:W-:Y:S05]  /*c9b0*/  BRA `(.L_x_311) ;  /* 0xfffffff000707947 */ /* 0x000fea000383ffff */
.L_x_301:
[----:B------:R-:W-:Y:S01]  /*c9c0*/  BSSY B0, `(.L_x_312) ;  /* 0x0000006000007945 */ /* 0x000fe20003800000 */
[----:B------:R-:W-:-:S07]  /*c9d0*/  IMAD.MOV.U32 R15, RZ, RZ, -0x1 ;  /* 0xffffffffff0f7424 */ /* 0x000fce00078e00ff */
[----:B------:R-:W-:Y:S05]  /*c9e0*/  WARPSYNC.COLLECTIVE R15, `(.L_x_313) ;  /* 0x000000000f0c7348 */ /* 0x000fea0003c00000 */
[----:B------:R-:W-:Y:S02]  /*c9f0*/  ELECT P6, UR62, PT ;  /* 0x00000000003e782f */ /* 0x000fe400038c0000 */
[----:B------:R-:W-:Y:S01]  /*ca00*/  MOV R14, UR62 ;  /* 0x0000003e000e7c02 */ /* 0x000fe20008000f00 */
[----:B------:R-:W-:Y:S10]  /*ca10*/  ENDCOLLECTIVE ;  /* 0x000000000000791b */ /* 0x000ff40003800000 */
.L_x_313:
[----:B------:R-:W-:Y:S05]  /*ca20*/  BSYNC B0 ;  /* 0x0000000000007941 */ /* 0x000fea0003800000 */
.L_x_312:
[----:B------:R-:W-:Y:S05]  /*ca30*/  BRA `(.L_x_314) ;  /* 0xfffffff800f07947 */ /* 0x000fea000383ffff */
.L_x_305:
[----:B0-----:R0:W1:Y:S02]  /*ca40*/  SYNCS.PHASECHK.TRANS64.TRYWAIT P0, [R7+URZ], R2 ;  /* 0x00000002070075a7 */ /* 0x001064000800017f */
[----:B-1----:R-:W-:Y:S05]  /*ca50*/  @!P0 NANOSLEEP.SYNCS 0x989680 ;  /* 0x009896800000895d */ /* 0x002fea0003900000 */
[----:B------:R-:W1:Y:S02]  /*ca60*/  @!P0 SYNCS.PHASECHK.TRANS64 P0, [R7+URZ], R2 ;  /* 0x00000002070085a7 */ /* 0x000e64000800007f */
[----:B-1----:R-:W-:Y:S05]  /*ca70*/  @!P0 BRA `(.L_x_305) ;  /* 0xfffffffc00f08947 */ /* 0x002fea000383ffff */
[----:B------:R-:W-:Y:S05]  /*ca80*/  BRA `(.L_x_315) ;  /* 0xfffffffc00307947 */ /* 0x000fea000383ffff */
.L_x_306:
[----:B0-----:R0:W1:Y:S02]  /*ca90*/  SYNCS.PHASECHK.TRANS64.TRYWAIT P0, [R9+URZ], R4 ;  /* 0x00000004090075a7 */ /* 0x001064000800017f */
[----:B-1----:R-:W-:Y:S05]  /*caa0*/  @!P0 NANOSLEEP.SYNCS 0x989680 ;  /* 0x009896800000895d */ /* 0x002fea0003900000 */
[----:B------:R-:W1:Y:S02]  /*cab0*/  @!P0 SYNCS.PHASECHK.TRANS64 P0, [R9+URZ], R4 ;  /* 0x00000004090085a7 */ /* 0x000e64000800007f */
[----:B-1----:R-:W-:Y:S05]  /*cac0*/  @!P0 BRA `(.L_x_306) ;  /* 0xfffffffc00f08947 */ /* 0x002fea000383ffff */
[----:B------:R-:W-:Y:S05]  /*cad0*/  BRA `(.L_x_316) ;  /* 0xfffffffc00387947 */ /* 0x000fea000383ffff */
.L_x_317:
[----:B------:R-:W-:-:S00]  /*cae0*/  BRA `(.L_x_317) ;  /* 0xfffffffc00fc7947 */ /* 0x000fc0000383ffff */
[----:B------:R-:W-:-:S00]  /*caf0*/  NOP ;  /* 0x0000000000007918 */ /* 0x000fc00000000000 */
        /* <DEDUP_REMOVED lines=8> */
.L_x_318:


//--------------------- .nv.global.init           --------------------------
	.section	.nv.global.init,"aw",@progbits
.nv.global.init:
	.type		$str$22,@object
	.size		$str$22,($str$23 - $str$22)
$str$22:
        /*0000*/ 	.byte	0x6b, 0x5f, 0x74, 0x69, 0x6c, 0x65, 0x5f, 0x63, 0x6f, 0x75, 0x6e, 0x74, 0x20, 0x3e, 0x3d, 0x20
        /*0010*/ 	.byte	0x31, 0x00
	.type		$str$23,@object
	.size		$str$23,(__unnamed_1 - $str$23)
$str$23:
        /*0012*/ 	.byte	0x2f, 0x74, 0x6d, 0x70, 0x2f, 0x63, 0x75, 0x74, 0x6c, 0x61, 0x73, 0x73, 0x5f, 0x73, 0x77, 0x65
        /*0022*/ 	.byte	0x65, 0x70, 0x5f, 0x73, 0x72, 0x63, 0x2f, 0x69, 0x6e, 0x63, 0x6c, 0x75, 0x64, 0x65, 0x2f, 0x63
        /*0032*/ 	.byte	0x75, 0x74, 0x6c, 0x61, 0x73, 0x73, 0x2f, 0x67, 0x65, 0x6d, 0x6d, 0x2f, 0x63, 0x6f, 0x6c, 0x6c
        /*0042*/ 	.byte	0x65, 0x63, 0x74, 0x69, 0x76, 0x65, 0x2f, 0x73, 0x6d, 0x39, 0x30, 0x5f, 0x6d, 0x6d, 0x61, 0x5f
        /*0052*/ 	.byte	0x74, 0x6d, 0x61, 0x5f, 0x67, 0x6d, 0x6d, 0x61, 0x5f, 0x73, 0x73, 0x5f, 0x77, 0x61, 0x72, 0x70
        /*0062*/ 	.byte	0x73, 0x70, 0x65, 0x63, 0x69, 0x61, 0x6c, 0x69, 0x7a, 0x65, 0x64, 0x2e, 0x68, 0x70, 0x70, 0x00
	.type		__unnamed_1,@object
	.size		__unnamed_1,(.L_0 - __unnamed_1)
__unnamed_1:
        /*0072*/ 	.byte	0x76, 0x6f, 0x69, 0x64, 0x20, 0x63, 0x75, 0x74, 0x6c, 0x61, 0x73, 0x73, 0x3a, 0x3a, 0x67, 0x65
        /* <DEDUP_REMOVED lines=180> */
        /*0bc2*/ 	.byte	0x65, 0x6e, 0x74, 0x69, 0x74, 0x79, 0x5d, 0x00
.L_0:


//--------------------- .nv.shared._ZN7cutlass13device_kernelINS_4gemm6kernel13GemmUniversalIN4cute5tupleIJiiiiEEENS1_10collective13CollectiveMmaINS1_34MainloopSm90TmaGmmaWarpSpecializedILi3ENS5_IJNS4_1CILi1EEESB_SB_EEENS1_35KernelTmaWarpSpecializedCooperativeEEENS5_IJNSA_ILi256EEENSA_ILi128EEESG_EEENS_10bfloat16_tENS5_IJlSB_lEEESI_SJ_NS4_8TiledMMAINS4_8MMA_AtomIJNS4_4SM904GMMA28MMA_64x128x16_F32BF16BF16_SSILNSN_5MajorE0ELSP_0ELNSN_7ScaleInE1ELSQ_1EEEEEENS4_6LayoutINS5_IJNSA_ILi2EEESB_SB_EEENS5_IJSB_NSA_ILi0EEESW_EEEEENS5_IJNS4_10UnderscoreESZ_SZ_EEEEENS4_13SM90_TMA_LOADENS4_14ComposedLayoutINS4_7SwizzleILi3ELi4ELi3EEENS4_18smem_ptr_flag_bitsILi16EEENST_INS5_IJNSA_ILi8EEENSA_ILi64EEEEEENS5_IJS19_SB_EEEEEEEvNS4_8identityES12_S1D_vS1E_EENS_8epilogue10collective6detail29Sm90TmaWarpSpecializedAdapterINS1H_15DefaultEpilogueISI_SJ_SJ_NS1G_6thread17LinearCombinationISI_Li1EffLNS1L_9ScaleType4KindE0ELNS_15FloatRoundStyleE2ESI_EENS1_15EpilogueDefaultEEEEEvvEEEEvNT_6ParamsE --------------------------
	.section	.nv.shared._ZN7cutlass13device_kernelINS_4gemm6kernel13GemmUniversalIN4cute5tupleIJiiiiEEENS1_10collective13CollectiveMmaINS1_34MainloopSm90TmaGmmaWarpSpecializedILi3ENS5_IJNS4_1CILi1EEESB_SB_EEENS1_35KernelTmaWarpSpecializedCooperativeEEENS5_IJNSA_ILi256EEENSA_ILi128EEESG_EEENS_10bfloat16_tENS5_IJlSB_lEEESI_SJ_NS4_8TiledMMAINS4_8MMA_AtomIJNS4_4SM904GMMA28MMA_64x128x16_F32BF16BF16_SSILNSN_5MajorE0ELSP_0ELNSN_7ScaleInE1ELSQ_1EEEEEENS4_6LayoutINS5_IJNSA_ILi2EEESB_SB_EEENS5_IJSB_NSA_ILi0EEESW_EEEEENS5_IJNS4_10UnderscoreESZ_SZ_EEEEENS4_13SM90_TMA_LOADENS4_14ComposedLayoutINS4_7SwizzleILi3ELi4ELi3EEENS4_18smem_ptr_flag_bitsILi16EEENST_INS5_IJNSA_ILi8EEENSA_ILi64EEEEEENS5_IJS19_SB_EEEEEEEvNS4_8identityES12_S1D_vS1E_EENS_8epilogue10collective6detail29Sm90TmaWarpSpecializedAdapterINS1H_15DefaultEpilogueISI_SJ_SJ_NS1G_6thread17LinearCombinationISI_Li1EffLNS1L_9ScaleType4KindE0ELNS_15FloatRoundStyleE2ESI_EENS1_15EpilogueDefaultEEEEEvvEEEEvNT_6ParamsE,"aw",@nobits
	.sectionflags	@""
	.align	16
	.zero		1024


//--------------------- .nv.shared.reserved.0     --------------------------
	.section	.nv.shared.reserved.0,"aw",@nobits
	.weak		__nv_reservedSMEM_offset_0_alias
	.size		__nv_reservedSMEM_offset_0_alias, 0, 0
	.other		__nv_reservedSMEM_offset_0_alias,@"STO_CUDA_RESERVED_SHARED STV_DEFAULT"
__nv_reservedSMEM_offset_0_alias:
	.zero		0


//--------------------- .nv.global                --------------------------
	.section	.nv.global,"aw",@nobits
.nv.global:
	.type		_ZN40_INTERNAL_e8c4f789_4_k_cu_6bad10b1_192314cute1_E,@object
	.size		_ZN40_INTERNAL_e8c4f789_4_k_cu_6bad10b1_192314cute1_E,(_ZN40_INTERNAL_e8c4f789_4_k_cu_6bad10b1_192314cuda3std3__45__cpo6cbeginE - _ZN40_INTERNAL_e8c4f789_4_k_cu_6bad10b1_192314cute1_E)
_ZN40_INTERNAL_e8c4f789_4_k_cu_6bad10b1_192314cute1_E:
	.zero		1
	.type		_ZN40_INTERNAL_e8c4f789_4_k_cu_6bad10b1_192314cuda3std3__45__cpo6cbeginE,@object
	.size		_ZN40_INTERNAL_e8c4f789_4_k_cu_6bad10b1_192314cuda3std3__45__cpo6cbeginE,(_ZN40_INTERNAL_e8c4f789_4_k_cu_6bad10b1_192314cuda3std3__48in_placeE - _ZN40_INTERNAL_e8c4f789_4_k_cu_6bad10b1_192314cuda3std3__45__cpo6cbeginE)
_ZN40_INTERNAL_e8c4f789_4_k_cu_6bad10b1_192314cuda3std3__45__cpo6cbeginE:
	.zero		1
	.type		_ZN40_INTERNAL_e8c4f789_4_k_cu_6bad10b1_192314cuda3std3__48in_placeE,@object
	.size		_ZN40_INTERNAL_e8c4f789_4_k_cu_6bad10b1_192314cuda3std3__48in_placeE,(_ZN40_INTERNAL_e8c4f789_4_k_cu_6bad10b1_192314cuda3std6ranges3__45__cpo9iter_moveE - _ZN40_INTERNAL_e8c4f789_4_k_cu_6bad10b1_192314cuda3std3__48in_placeE)
_ZN40_INTERNAL_e8c4f789_4_k_cu_6bad10b1_192314cuda3std3__48in_placeE:
	.zero		1
	.type		_ZN40_INTERNAL_e8c4f789_4_k_cu_6bad10b1_192314cuda3std6ranges3__45__cpo9iter_moveE,@object
	.size		_ZN40_INTERNAL_e8c4f789_4_k_cu_6bad10b1_192314cuda3std6ranges3__45__cpo9iter_moveE,(_ZN40_INTERNAL_e8c4f789_4_k_cu_6bad10b1_192314cuda3std3__45__cpo5beginE - _ZN40_INTERNAL_e8c4f789_4_k_cu_6bad10b1_192314cuda3std6ranges3__45__cpo9iter_moveE)
_ZN40_INTERNAL_e8c4f789_4_k_cu_6bad10b1_192314cuda3std6ranges3__45__cpo9iter_moveE:
	.zero		1
	.type		_ZN40_INTERNAL_e8c4f789_4_k_cu_6bad10b1_192314cuda3std3__45__cpo5beginE,@object
	.size		_ZN40_INTERNAL_e8c4f789_4_k_cu_6bad10b1_192314cuda3std3__45__cpo5beginE,(_ZN40_INTERNAL_e8c4f789_4_k_cu_6bad10b1_192314cuda3std3__442_GLOBAL__N__e8c4f789_4_k_cu_6bad10b1_192316ignoreE - _ZN40_INTERNAL_e8c4f789_4_k_cu_6bad10b1_192314cuda3std3__45__cpo5beginE)
_ZN40_INTERNAL_e8c4f789_4_k_cu_6bad10b1_192314cuda3std3__45__cpo5beginE:
	.zero		1
	.type		_ZN40_INTERNAL_e8c4f789_4_k_cu_6bad10b1_192314cuda3std3__442_GLOBAL__N__e8c4f789_4_k_cu_6bad10b1_192316ignoreE,@object
	.size		_ZN40_INTERNAL_e8c4f789_4_k_cu_6bad10b1_192314cuda3std3__442_GLOBAL__N__e8c4f789_4_k_cu_6bad10b1_192316ignoreE,(_ZN40_INTERNAL_e8c4f789_4_k_cu_6bad10b1_192314cute7productE - _ZN40_INTERNAL_e8c4f789_4_k_cu_6bad10b1_192314cuda3std3__442_GLOBAL__N__e8c4f789_4_k_cu_6bad10b1_192316ignoreE)
_ZN40_INTERNAL_e8c4f789_4_k_cu_6bad10b1_192314cuda3std3__442_GLOBAL__N__e8c4f789_4_k_cu_6bad10b1_192316ignoreE:
	.zero		1
	.type		_ZN40_INTERNAL_e8c4f789_4_k_cu_6bad10b1_192314cute7productE,@object
	.size		_ZN40_INTERNAL_e8c4f789_4_k_cu_6bad10b1_192314cute7productE,(_ZN40_INTERNAL_e8c4f789_4_k_cu_6bad10b1_192314cuda3std3__45__cpo3endE - _ZN40_INTERNAL_e8c4f789_4_k_cu_6bad10b1_192314cute7productE)
_ZN40_INTERNAL_e8c4f789_4_k_cu_6bad10b1_192314cute7productE:
	.zero		1
	.type		_ZN40_INTERNAL_e8c4f789_4_k_cu_6bad10b1_192314cuda3std3__45__cpo3endE,@object
	.size		_ZN40_INTERNAL_e8c4f789_4_k_cu_6bad10b1_192314cuda3std3__45__cpo3endE,(_ZN40_INTERNAL_e8c4f789_4_k_cu_6bad10b1_192314cuda3std3__419piecewise_constructE - _ZN40_INTERNAL_e8c4f789_4_k_cu_6bad10b1_192314cuda3std3__45__cpo3endE)
_ZN40_INTERNAL_e8c4f789_4_k_cu_6bad10b1_192314cuda3std3__45__cpo3endE:
	.zero		1
	.type		_ZN40_INTERNAL_e8c4f789_4_k_cu_6bad10b1_192314cuda3std3__419piecewise_constructE,@object
	.size		_ZN40_INTERNAL_e8c4f789_4_k_cu_6bad10b1_192314cuda3std3__419piecewise_constructE,(_ZN40_INTERNAL_e8c4f789_4_k_cu_6bad10b1_192314cuda3std3__45__cpo4cendE - _ZN40_INTERNAL_e8c4f789_4_k_cu_6bad10b1_192314cuda3std3__419piecewise_constructE)
_ZN40_INTERNAL_e8c4f789_4_k_cu_6bad10b1_192314cuda3std3__419piecewise_constructE:
	.zero		1
	.type		_ZN40_INTERNAL_e8c4f789_4_k_cu_6bad10b1_192314cuda3std3__45__cpo4cendE,@object
	.size		_ZN40_INTERNAL_e8c4f789_4_k_cu_6bad10b1_192314cuda3std3__45__cpo4cendE,(_ZN40_INTERNAL_e8c4f789_4_k_cu_6bad10b1_192314cuda3std6ranges3__45__cpo4swapE - _ZN40_INTERNAL_e8c4f789_4_k_cu_6bad10b1_192314cuda3std3__45__cpo4cendE)
_ZN40_INTERNAL_e8c4f789_4_k_cu_6bad10b1_192314cuda3std3__45__cpo4cendE:
	.zero		1
	.type		_ZN40_INTERNAL_e8c4f789_4_k_cu_6bad10b1_192314cuda3std6ranges3__45__cpo4swapE,@object
	.size		_ZN40_INTERNAL_e8c4f789_4_k_cu_6bad10b1_192314cuda3std6ranges3__45__cpo4swapE,(.L_8 - _ZN40_INTERNAL_e8c4f789_4_k_cu_6bad10b1_192314cuda3std6ranges3__45__cpo4swapE)
_ZN40_INTERNAL_e8c4f789_4_k_cu_6bad10b1_192314cuda3std6ranges3__45__cpo4swapE:
	.zero		1
.L_8:


//--------------------- .nv.constant0._ZN7cutlass13device_kernelINS_4gemm6kernel13GemmUniversalIN4cute5tupleIJiiiiEEENS1_10collective13CollectiveMmaINS1_34MainloopSm90TmaGmmaWarpSpecializedILi3ENS5_IJNS4_1CILi1EEESB_SB_EEENS1_35KernelTmaWarpSpecializedCooperativeEEENS5_IJNSA_ILi256EEENSA_ILi128EEESG_EEENS_10bfloat16_tENS5_IJlSB_lEEESI_SJ_NS4_8TiledMMAINS4_8MMA_AtomIJNS4_4SM904GMMA28MMA_64x128x16_F32BF16BF16_SSILNSN_5MajorE0ELSP_0ELNSN_7ScaleInE1ELSQ_1EEEEEENS4_6LayoutINS5_IJNSA_ILi2EEESB_SB_EEENS5_IJSB_NSA_ILi0EEESW_EEEEENS5_IJNS4_10UnderscoreESZ_SZ_EEEEENS4_13SM90_TMA_LOADENS4_14ComposedLayoutINS4_7SwizzleILi3ELi4ELi3EEENS4_18smem_ptr_flag_bitsILi16EEENST_INS5_IJNSA_ILi8EEENSA_ILi64EEEEEENS5_IJS19_SB_EEEEEEEvNS4_8identityES12_S1D_vS1E_EENS_8epilogue10collective6detail29Sm90TmaWarpSpecializedAdapterINS1H_15DefaultEpilogueISI_SJ_SJ_NS1G_6thread17LinearCombinationISI_Li1EffLNS1L_9ScaleType4KindE0ELNS_15FloatRoundStyleE2ESI_EENS1_15EpilogueDefaultEEEEEvvEEEEvNT_6ParamsE --------------------------
	.section	.nv.constant0._ZN7cutlass13device_kernelINS_4gemm6kernel13GemmUniversalIN4cute5tupleIJiiiiEEENS1_10collective13CollectiveMmaINS1_34MainloopSm90TmaGmmaWarpSpecializedILi3ENS5_IJNS4_1CILi1EEESB_SB_EEENS1_35KernelTmaWarpSpecializedCooperativeEEENS5_IJNSA_ILi256EEENSA_ILi128EEESG_EEENS_10bfloat16_tENS5_IJlSB_lEEESI_SJ_NS4_8TiledMMAINS4_8MMA_AtomIJNS4_4SM904GMMA28MMA_64x128x16_F32BF16BF16_SSILNSN_5MajorE0ELSP_0ELNSN_7ScaleInE1ELSQ_1EEEEEENS4_6LayoutINS5_IJNSA_ILi2EEESB_SB_EEENS5_IJSB_NSA_ILi0EEESW_EEEEENS5_IJNS4_10UnderscoreESZ_SZ_EEEEENS4_13SM90_TMA_LOADENS4_14ComposedLayoutINS4_7SwizzleILi3ELi4ELi3EEENS4_18smem_ptr_flag_bitsILi16EEENST_INS5_IJNSA_ILi8EEENSA_ILi64EEEEEENS5_IJS19_SB_EEEEEEEvNS4_8identityES12_S1D_vS1E_EENS_8epilogue10collective6detail29Sm90TmaWarpSpecializedAdapterINS1H_15DefaultEpilogueISI_SJ_SJ_NS1G_6thread17LinearCombinationISI_Li1EffLNS1L_9ScaleType4KindE0ELNS_15FloatRoundStyleE2ESI_EENS1_15EpilogueDefaultEEEEEvvEEEEvNT_6ParamsE,"a",@progbits
	.sectionflags	@""
	.align	4
.nv.constant0._ZN7cutlass13device_kernelINS_4gemm6kernel13GemmUniversalIN4cute5tupleIJiiiiEEENS1_10collective13CollectiveMmaINS1_34MainloopSm90TmaGmmaWarpSpecializedILi3ENS5_IJNS4_1CILi1EEESB_SB_EEENS1_35KernelTmaWarpSpecializedCooperativeEEENS5_IJNSA_ILi256EEENSA_ILi128EEESG_EEENS_10bfloat16_tENS5_IJlSB_lEEESI_SJ_NS4_8TiledMMAINS4_8MMA_AtomIJNS4_4SM904GMMA28MMA_64x128x16_F32BF16BF16_SSILNSN_5MajorE0ELSP_0ELNSN_7ScaleInE1ELSQ_1EEEEEENS4_6LayoutINS5_IJNSA_ILi2EEESB_SB_EEENS5_IJSB_NSA_ILi0EEESW_EEEEENS5_IJNS4_10UnderscoreESZ_SZ_EEEEENS4_13SM90_TMA_LOADENS4_14ComposedLayoutINS4_7SwizzleILi3ELi4ELi3EEENS4_18smem_ptr_flag_bitsILi16EEENST_INS5_IJNSA_ILi8EEENSA_ILi64EEEEEENS5_IJS19_SB_EEEEEEEvNS4_8identityES12_S1D_vS1E_EENS_8epilogue10collective6detail29Sm90TmaWarpSpecializedAdapterINS1H_15DefaultEpilogueISI_SJ_SJ_NS1G_6thread17LinearCombinationISI_Li1EffLNS1L_9ScaleType4KindE0ELNS_15FloatRoundStyleE2ESI_EENS1_15EpilogueDefaultEEEEEvvEEEEvNT_6ParamsE:
	.zero		1664


//--------------------- SYMBOLS --------------------------

	.type		.nv.reservedSmem.offset0,@object
	.size		.nv.reservedSmem.offset0,0x4
	.type		__assertfail,@function
